//
// Generated by NVIDIA NVVM Compiler
//
// Compiler Build ID: CL-36424714
// Cuda compilation tools, release 13.0, V13.0.88
// Based on NVVM 20.0.0
//

.version 9.0
.target sm_100
.address_size 64

	// .globl	_ZN5Local25Fused_ReLU_Scatter_KernelEPKfPKlPfiiii

.visible .entry _ZN5Local25Fused_ReLU_Scatter_KernelEPKfPKlPfiiii(
	.param .u64 .ptr .align 1 _ZN5Local25Fused_ReLU_Scatter_KernelEPKfPKlPfiiii_param_0,
	.param .u64 .ptr .align 1 _ZN5Local25Fused_ReLU_Scatter_KernelEPKfPKlPfiiii_param_1,
	.param .u64 .ptr .align 1 _ZN5Local25Fused_ReLU_Scatter_KernelEPKfPKlPfiiii_param_2,
	.param .u32 _ZN5Local25Fused_ReLU_Scatter_KernelEPKfPKlPfiiii_param_3,
	.param .u32 _ZN5Local25Fused_ReLU_Scatter_KernelEPKfPKlPfiiii_param_4,
	.param .u32 _ZN5Local25Fused_ReLU_Scatter_KernelEPKfPKlPfiiii_param_5,
	.param .u32 _ZN5Local25Fused_ReLU_Scatter_KernelEPKfPKlPfiiii_param_6
)
{
	.reg .pred 	%p<12>;
	.reg .b32 	%r<26>;
	.reg .b32 	%f<4>;
	.reg .b64 	%rd<43>;

	ld.param.u64 	%rd27, [_ZN5Local25Fused_ReLU_Scatter_KernelEPKfPKlPfiiii_param_0];
	ld.param.u64 	%rd28, [_ZN5Local25Fused_ReLU_Scatter_KernelEPKfPKlPfiiii_param_1];
	ld.param.u64 	%rd29, [_ZN5Local25Fused_ReLU_Scatter_KernelEPKfPKlPfiiii_param_2];
	ld.param.u32 	%r4, [_ZN5Local25Fused_ReLU_Scatter_KernelEPKfPKlPfiiii_param_3];
	ld.param.u32 	%r5, [_ZN5Local25Fused_ReLU_Scatter_KernelEPKfPKlPfiiii_param_4];
	ld.param.u32 	%r6, [_ZN5Local25Fused_ReLU_Scatter_KernelEPKfPKlPfiiii_param_5];
	ld.param.u32 	%r7, [_ZN5Local25Fused_ReLU_Scatter_KernelEPKfPKlPfiiii_param_6];
	mov.u32 	%r8, %tid.x;
	mov.u32 	%r9, %ctaid.x;
	mov.u32 	%r10, %ntid.x;
	mad.lo.s32 	%r11, %r9, %r10, %r8;
	cvt.u64.u32 	%rd1, %r11;
	mov.u32 	%r12, %tid.y;
	mov.u32 	%r13, %ctaid.y;
	mov.u32 	%r14, %ntid.y;
	mad.lo.s32 	%r15, %r13, %r14, %r12;
	cvt.u64.u32 	%rd2, %r15;
	mov.u32 	%r16, %tid.z;
	mov.u32 	%r17, %ctaid.z;
	mov.u32 	%r1, %ntid.z;
	mad.lo.s32 	%r2, %r17, %r1, %r16;
	mov.u32 	%r18, %nctaid.x;
	mul.lo.s32 	%r19, %r18, %r10;
	cvt.u64.u32 	%rd3, %r19;
	mov.u32 	%r20, %nctaid.y;
	mul.lo.s32 	%r3, %r20, %r14;
	setp.ge.u32 	%p2, %r2, %r4;
	@%p2 bra 	$L__BB0_11;
	cvt.u64.u32 	%rd39, %r2;
	cvt.s64.s32 	%rd5, %r6;
	cvt.s64.s32 	%rd6, %r5;
	mul.wide.s32 	%rd30, %r7, %r6;
	shl.b64 	%rd7, %rd30, 2;
	shl.b64 	%rd8, %rd3, 2;
	cvt.s64.s32 	%rd9, %r4;
	mov.u32 	%r21, %nctaid.z;
	mul.lo.s32 	%r22, %r21, %r1;
	cvt.u64.u32 	%rd10, %r22;
	cvt.u64.u32 	%rd11, %r3;
	cvta.to.global.u64 	%rd12, %rd28;
	cvta.to.global.u64 	%rd13, %rd27;
	cvta.to.global.u64 	%rd14, %rd29;
$L__BB0_2:
	cvt.u32.u64 	%r23, %rd2;
	setp.ge.u32 	%p3, %r23, %r5;
	@%p3 bra 	$L__BB0_10;
	mad.lo.s64 	%rd16, %rd7, %rd39, %rd14;
	mov.u64 	%rd40, %rd2;
$L__BB0_4:
	setp.ge.u64 	%p4, %rd1, %rd5;
	@%p4 bra 	$L__BB0_9;
	shl.b64 	%rd41, %rd1, 2;
	mad.lo.s64 	%rd31, %rd39, %rd6, %rd40;
	shl.b64 	%rd32, %rd31, 3;
	add.s64 	%rd33, %rd12, %rd32;
	ld.global.nc.u32 	%r24, [%rd33];
	setp.gt.s32 	%p5, %r24, -1;
	setp.gt.s32 	%p6, %r7, %r24;
	and.pred  	%p1, %p5, %p6;
	mul.lo.s32 	%r25, %r6, %r24;
	mul.wide.s32 	%rd34, %r25, 4;
	add.s64 	%rd19, %rd16, %rd34;
	mul.lo.s64 	%rd35, %rd5, %rd31;
	shl.b64 	%rd36, %rd35, 2;
	add.s64 	%rd20, %rd13, %rd36;
	not.pred 	%p7, %p1;
	mov.u64 	%rd42, %rd1;
$L__BB0_6:
	@%p7 bra 	$L__BB0_8;
	add.s64 	%rd37, %rd20, %rd41;
	ld.global.nc.f32 	%f1, [%rd37];
	add.s64 	%rd38, %rd19, %rd41;
	setp.lt.f32 	%p8, %f1, 0f00000000;
	selp.f32 	%f2, 0f00000000, %f1, %p8;
	atom.global.add.f32 	%f3, [%rd38], %f2;
$L__BB0_8:
	add.s64 	%rd42, %rd42, %rd3;
	add.s64 	%rd41, %rd41, %rd8;
	setp.lt.u64 	%p9, %rd42, %rd5;
	@%p9 bra 	$L__BB0_6;
$L__BB0_9:
	add.s64 	%rd40, %rd40, %rd11;
	setp.lt.u64 	%p10, %rd40, %rd6;
	@%p10 bra 	$L__BB0_4;
$L__BB0_10:
	add.s64 	%rd39, %rd39, %rd10;
	setp.lt.u64 	%p11, %rd39, %rd9;
	@%p11 bra 	$L__BB0_2;
$L__BB0_11:
	ret;

}
	// .globl	_ZN5Local29Fused_Sum_Norm_Scatter_KernelEPKfS1_S1_S1_PKlPfiiii
.visible .entry _ZN5Local29Fused_Sum_Norm_Scatter_KernelEPKfS1_S1_S1_PKlPfiiii(
	.param .u64 .ptr .align 1 _ZN5Local29Fused_Sum_Norm_Scatter_KernelEPKfS1_S1_S1_PKlPfiiii_param_0,
	.param .u64 .ptr .align 1 _ZN5Local29Fused_Sum_Norm_Scatter_KernelEPKfS1_S1_S1_PKlPfiiii_param_1,
	.param .u64 .ptr .align 1 _ZN5Local29Fused_Sum_Norm_Scatter_KernelEPKfS1_S1_S1_PKlPfiiii_param_2,
	.param .u64 .ptr .align 1 _ZN5Local29Fused_Sum_Norm_Scatter_KernelEPKfS1_S1_S1_PKlPfiiii_param_3,
	.param .u64 .ptr .align 1 _ZN5Local29Fused_Sum_Norm_Scatter_KernelEPKfS1_S1_S1_PKlPfiiii_param_4,
	.param .u64 .ptr .align 1 _ZN5Local29Fused_Sum_Norm_Scatter_KernelEPKfS1_S1_S1_PKlPfiiii_param_5,
	.param .u32 _ZN5Local29Fused_Sum_Norm_Scatter_KernelEPKfS1_S1_S1_PKlPfiiii_param_6,
	.param .u32 _ZN5Local29Fused_Sum_Norm_Scatter_KernelEPKfS1_S1_S1_PKlPfiiii_param_7,
	.param .u32 _ZN5Local29Fused_Sum_Norm_Scatter_KernelEPKfS1_S1_S1_PKlPfiiii_param_8,
	.param .u32 _ZN5Local29Fused_Sum_Norm_Scatter_KernelEPKfS1_S1_S1_PKlPfiiii_param_9
)
{
	.reg .pred 	%p<12>;
	.reg .b32 	%r<27>;
	.reg .b32 	%f<6>;
	.reg .b64 	%rd<47>;

	ld.param.u64 	%rd27, [_ZN5Local29Fused_Sum_Norm_Scatter_KernelEPKfS1_S1_S1_PKlPfiiii_param_0];
	ld.param.u64 	%rd28, [_ZN5Local29Fused_Sum_Norm_Scatter_KernelEPKfS1_S1_S1_PKlPfiiii_param_1];
	ld.param.u64 	%rd29, [_ZN5Local29Fused_Sum_Norm_Scatter_KernelEPKfS1_S1_S1_PKlPfiiii_param_4];
	ld.param.u64 	%rd30, [_ZN5Local29Fused_Sum_Norm_Scatter_KernelEPKfS1_S1_S1_PKlPfiiii_param_5];
	ld.param.u32 	%r4, [_ZN5Local29Fused_Sum_Norm_Scatter_KernelEPKfS1_S1_S1_PKlPfiiii_param_6];
	ld.param.u32 	%r5, [_ZN5Local29Fused_Sum_Norm_Scatter_KernelEPKfS1_S1_S1_PKlPfiiii_param_7];
	ld.param.u32 	%r6, [_ZN5Local29Fused_Sum_Norm_Scatter_KernelEPKfS1_S1_S1_PKlPfiiii_param_8];
	ld.param.u32 	%r7, [_ZN5Local29Fused_Sum_Norm_Scatter_KernelEPKfS1_S1_S1_PKlPfiiii_param_9];
	mov.u32 	%r8, %tid.x;
	mov.u32 	%r9, %ctaid.x;
	mov.u32 	%r10, %ntid.x;
	mad.lo.s32 	%r11, %r9, %r10, %r8;
	cvt.u64.u32 	%rd1, %r11;
	mov.u32 	%r12, %tid.y;
	mov.u32 	%r13, %ctaid.y;
	mov.u32 	%r14, %ntid.y;
	mad.lo.s32 	%r15, %r13, %r14, %r12;
	cvt.u64.u32 	%rd2, %r15;
	mov.u32 	%r16, %tid.z;
	mov.u32 	%r17, %ctaid.z;
	mov.u32 	%r1, %ntid.z;
	mad.lo.s32 	%r2, %r17, %r1, %r16;
	mov.u32 	%r18, %nctaid.x;
	mul.lo.s32 	%r19, %r18, %r10;
	cvt.u64.u32 	%rd3, %r19;
	mov.u32 	%r20, %nctaid.y;
	mul.lo.s32 	%r3, %r20, %r14;
	setp.ge.u32 	%p2, %r2, %r4;
	@%p2 bra 	$L__BB1_11;
	cvt.u64.u32 	%rd43, %r2;
	cvt.s64.s32 	%rd5, %r6;
	cvt.s64.s32 	%rd6, %r5;
	mul.wide.s32 	%rd31, %r7, %r6;
	shl.b64 	%rd7, %rd31, 2;
	shl.b64 	%rd8, %rd3, 2;
	mov.u32 	%r21, %nctaid.z;
	mul.lo.s32 	%r22, %r21, %r1;
	cvt.u64.u32 	%rd9, %r22;
	cvt.u64.u32 	%rd10, %r3;
	cvta.to.global.u64 	%rd11, %rd29;
	cvta.to.global.u64 	%rd12, %rd27;
	cvta.to.global.u64 	%rd13, %rd28;
	cvta.to.global.u64 	%rd14, %rd30;
$L__BB1_2:
	cvt.u32.u64 	%r23, %rd2;
	setp.ge.u32 	%p3, %r23, %r5;
	@%p3 bra 	$L__BB1_10;
	mad.lo.s64 	%rd36, %rd7, %rd43, %rd14;
	mov.u64 	%rd44, %rd2;
$L__BB1_4:
	setp.ge.u64 	%p4, %rd1, %rd5;
	@%p4 bra 	$L__BB1_9;
	shl.b64 	%rd45, %rd1, 2;
	mad.lo.s64 	%rd32, %rd43, %rd6, %rd44;
	shl.b64 	%rd33, %rd32, 3;
	add.s64 	%rd34, %rd11, %rd33;
	ld.global.nc.u32 	%r24, [%rd34];
	setp.gt.s32 	%p5, %r24, -1;
	setp.gt.s32 	%p6, %r7, %r24;
	and.pred  	%p1, %p5, %p6;
	mul.lo.s32 	%r25, %r6, %r24;
	mul.wide.s32 	%rd35, %r25, 4;
	add.s64 	%rd18, %rd36, %rd35;
	mul.lo.s64 	%rd37, %rd5, %rd32;
	shl.b64 	%rd38, %rd37, 2;
	add.s64 	%rd19, %rd13, %rd38;
	add.s64 	%rd20, %rd12, %rd38;
	not.pred 	%p7, %p1;
	mov.u64 	%rd46, %rd1;
$L__BB1_6:
	@%p7 bra 	$L__BB1_8;
	add.s64 	%rd39, %rd20, %rd45;
	ld.global.nc.f32 	%f1, [%rd39];
	add.s64 	%rd40, %rd19, %rd45;
	ld.global.nc.f32 	%f2, [%rd40];
	add.f32 	%f3, %f1, %f2;
	add.s64 	%rd41, %rd18, %rd45;
	setp.lt.f32 	%p8, %f3, 0f00000000;
	selp.f32 	%f4, 0f00000000, %f3, %p8;
	atom.global.add.f32 	%f5, [%rd41], %f4;
$L__BB1_8:
	add.s64 	%rd46, %rd46, %rd3;
	add.s64 	%rd45, %rd45, %rd8;
	setp.lt.u64 	%p9, %rd46, %rd5;
	@%p9 bra 	$L__BB1_6;
$L__BB1_9:
	add.s64 	%rd44, %rd44, %rd10;
	setp.lt.u64 	%p10, %rd44, %rd6;
	@%p10 bra 	$L__BB1_4;
$L__BB1_10:
	ld.param.u32 	%r26, [_ZN5Local29Fused_Sum_Norm_Scatter_KernelEPKfS1_S1_S1_PKlPfiiii_param_6];
	add.s64 	%rd43, %rd43, %rd9;
	cvt.s64.s32 	%rd42, %r26;
	setp.lt.u64 	%p11, %rd43, %rd42;
	@%p11 bra 	$L__BB1_2;
$L__BB1_11:
	ret;

}
	// .globl	_ZN5Local21Sparse_Scatter_KernelEPKfPKlPfiiii
.visible .entry _ZN5Local21Sparse_Scatter_KernelEPKfPKlPfiiii(
	.param .u64 .ptr .align 1 _ZN5Local21Sparse_Scatter_KernelEPKfPKlPfiiii_param_0,
	.param .u64 .ptr .align 1 _ZN5Local21Sparse_Scatter_KernelEPKfPKlPfiiii_param_1,
	.param .u64 .ptr .align 1 _ZN5Local21Sparse_Scatter_KernelEPKfPKlPfiiii_param_2,
	.param .u32 _ZN5Local21Sparse_Scatter_KernelEPKfPKlPfiiii_param_3,
	.param .u32 _ZN5Local21Sparse_Scatter_KernelEPKfPKlPfiiii_param_4,
	.param .u32 _ZN5Local21Sparse_Scatter_KernelEPKfPKlPfiiii_param_5,
	.param .u32 _ZN5Local21Sparse_Scatter_KernelEPKfPKlPfiiii_param_6
)
{
	.reg .pred 	%p<12>;
	.reg .b32 	%r<26>;
	.reg .b32 	%f<3>;
	.reg .b64 	%rd<43>;

	ld.param.u64 	%rd27, [_ZN5Local21Sparse_Scatter_KernelEPKfPKlPfiiii_param_0];
	ld.param.u64 	%rd28, [_ZN5Local21Sparse_Scatter_KernelEPKfPKlPfiiii_param_1];
	ld.param.u64 	%rd29, [_ZN5Local21Sparse_Scatter_KernelEPKfPKlPfiiii_param_2];
	ld.param.u32 	%r4, [_ZN5Local21Sparse_Scatter_KernelEPKfPKlPfiiii_param_3];
	ld.param.u32 	%r5, [_ZN5Local21Sparse_Scatter_KernelEPKfPKlPfiiii_param_4];
	ld.param.u32 	%r6, [_ZN5Local21Sparse_Scatter_KernelEPKfPKlPfiiii_param_5];
	ld.param.u32 	%r7, [_ZN5Local21Sparse_Scatter_KernelEPKfPKlPfiiii_param_6];
	mov.u32 	%r8, %tid.x;
	mov.u32 	%r9, %ctaid.x;
	mov.u32 	%r10, %ntid.x;
	mad.lo.s32 	%r11, %r9, %r10, %r8;
	cvt.u64.u32 	%rd1, %r11;
	mov.u32 	%r12, %tid.y;
	mov.u32 	%r13, %ctaid.y;
	mov.u32 	%r14, %ntid.y;
	mad.lo.s32 	%r15, %r13, %r14, %r12;
	cvt.u64.u32 	%rd2, %r15;
	mov.u32 	%r16, %tid.z;
	mov.u32 	%r17, %ctaid.z;
	mov.u32 	%r1, %ntid.z;
	mad.lo.s32 	%r2, %r17, %r1, %r16;
	mov.u32 	%r18, %nctaid.x;
	mul.lo.s32 	%r19, %r18, %r10;
	cvt.u64.u32 	%rd3, %r19;
	mov.u32 	%r20, %nctaid.y;
	mul.lo.s32 	%r3, %r20, %r14;
	setp.ge.u32 	%p2, %r2, %r4;
	@%p2 bra 	$L__BB2_12;
	cvt.u64.u32 	%rd39, %r2;
	cvt.s64.s32 	%rd5, %r6;
	cvt.s64.s32 	%rd6, %r5;
	mul.wide.s32 	%rd30, %r7, %r6;
	shl.b64 	%rd7, %rd30, 2;
	shl.b64 	%rd8, %rd3, 2;
	cvt.s64.s32 	%rd9, %r4;
	mov.u32 	%r21, %nctaid.z;
	mul.lo.s32 	%r22, %r21, %r1;
	cvt.u64.u32 	%rd10, %r22;
	cvt.u64.u32 	%rd11, %r3;
	cvta.to.global.u64 	%rd12, %rd28;
	cvta.to.global.u64 	%rd13, %rd27;
	cvta.to.global.u64 	%rd14, %rd29;
$L__BB2_2:
	cvt.u32.u64 	%r23, %rd2;
	setp.ge.u32 	%p3, %r23, %r5;
	@%p3 bra 	$L__BB2_11;
	mad.lo.s64 	%rd16, %rd7, %rd39, %rd14;
	mov.u64 	%rd40, %rd2;
$L__BB2_4:
	setp.ge.u64 	%p4, %rd1, %rd5;
	@%p4 bra 	$L__BB2_10;
	shl.b64 	%rd41, %rd1, 2;
	mad.lo.s64 	%rd31, %rd39, %rd6, %rd40;
	shl.b64 	%rd32, %rd31, 3;
	add.s64 	%rd33, %rd12, %rd32;
	ld.global.nc.u32 	%r24, [%rd33];
	setp.gt.s32 	%p5, %r24, -1;
	setp.gt.s32 	%p6, %r7, %r24;
	and.pred  	%p1, %p5, %p6;
	mul.lo.s32 	%r25, %r6, %r24;
	mul.wide.s32 	%rd34, %r25, 4;
	add.s64 	%rd19, %rd16, %rd34;
	mul.lo.s64 	%rd35, %rd5, %rd31;
	shl.b64 	%rd36, %rd35, 2;
	add.s64 	%rd20, %rd13, %rd36;
	not.pred 	%p7, %p1;
	mov.u64 	%rd42, %rd1;
$L__BB2_6:
	@%p7 bra 	$L__BB2_9;
	add.s64 	%rd37, %rd20, %rd41;
	ld.global.nc.f32 	%f1, [%rd37];
	setp.leu.f32 	%p8, %f1, 0f00000000;
	@%p8 bra 	$L__BB2_9;
	add.s64 	%rd38, %rd19, %rd41;
	atom.global.add.f32 	%f2, [%rd38], %f1;
$L__BB2_9:
	add.s64 	%rd42, %rd42, %rd3;
	add.s64 	%rd41, %rd41, %rd8;
	setp.lt.u64 	%p9, %rd42, %rd5;
	@%p9 bra 	$L__BB2_6;
$L__BB2_10:
	add.s64 	%rd40, %rd40, %rd11;
	setp.lt.u64 	%p10, %rd40, %rd6;
	@%p10 bra 	$L__BB2_4;
$L__BB2_11:
	add.s64 	%rd39, %rd39, %rd10;
	setp.lt.u64 	%p11, %rd39, %rd9;
	@%p11 bra 	$L__BB2_2;
$L__BB2_12:
	ret;

}
	// .globl	_ZN5Local24Rank_Local_Gather_KernelEPKfPKlS3_Pfiiiii
.visible .entry _ZN5Local24Rank_Local_Gather_KernelEPKfPKlS3_Pfiiiii(
	.param .u64 .ptr .align 1 _ZN5Local24Rank_Local_Gather_KernelEPKfPKlS3_Pfiiiii_param_0,
	.param .u64 .ptr .align 1 _ZN5Local24Rank_Local_Gather_KernelEPKfPKlS3_Pfiiiii_param_1,
	.param .u64 .ptr .align 1 _ZN5Local24Rank_Local_Gather_KernelEPKfPKlS3_Pfiiiii_param_2,
	.param .u64 .ptr .align 1 _ZN5Local24Rank_Local_Gather_KernelEPKfPKlS3_Pfiiiii_param_3,
	.param .u32 _ZN5Local24Rank_Local_Gather_KernelEPKfPKlS3_Pfiiiii_param_4,
	.param .u32 _ZN5Local24Rank_Local_Gather_KernelEPKfPKlS3_Pfiiiii_param_5,
	.param .u32 _ZN5Local24Rank_Local_Gather_KernelEPKfPKlS3_Pfiiiii_param_6,
	.param .u32 _ZN5Local24Rank_Local_Gather_KernelEPKfPKlS3_Pfiiiii_param_7,
	.param .u32 _ZN5Local24Rank_Local_Gather_KernelEPKfPKlS3_Pfiiiii_param_8
)
{
	.reg .pred 	%p<12>;
	.reg .b32 	%r<28>;
	.reg .b32 	%f<2>;
	.reg .b64 	%rd<46>;

	ld.param.u64 	%rd28, [_ZN5Local24Rank_Local_Gather_KernelEPKfPKlS3_Pfiiiii_param_0];
	ld.param.u64 	%rd29, [_ZN5Local24Rank_Local_Gather_KernelEPKfPKlS3_Pfiiiii_param_1];
	ld.param.u64 	%rd30, [_ZN5Local24Rank_Local_Gather_KernelEPKfPKlS3_Pfiiiii_param_2];
	ld.param.u64 	%rd31, [_ZN5Local24Rank_Local_Gather_KernelEPKfPKlS3_Pfiiiii_param_3];
	ld.param.u32 	%r5, [_ZN5Local24Rank_Local_Gather_KernelEPKfPKlS3_Pfiiiii_param_4];
	ld.param.u32 	%r6, [_ZN5Local24Rank_Local_Gather_KernelEPKfPKlS3_Pfiiiii_param_5];
	ld.param.u32 	%r7, [_ZN5Local24Rank_Local_Gather_KernelEPKfPKlS3_Pfiiiii_param_6];
	ld.param.u32 	%r8, [_ZN5Local24Rank_Local_Gather_KernelEPKfPKlS3_Pfiiiii_param_7];
	ld.param.u32 	%r9, [_ZN5Local24Rank_Local_Gather_KernelEPKfPKlS3_Pfiiiii_param_8];
	mov.u32 	%r10, %tid.x;
	mov.u32 	%r11, %ctaid.x;
	mov.u32 	%r12, %ntid.x;
	mad.lo.s32 	%r13, %r11, %r12, %r10;
	cvt.u64.u32 	%rd1, %r13;
	mov.u32 	%r14, %tid.y;
	mov.u32 	%r15, %ctaid.y;
	mov.u32 	%r16, %ntid.y;
	mad.lo.s32 	%r17, %r15, %r16, %r14;
	cvt.u64.u32 	%rd2, %r17;
	mov.u32 	%r18, %tid.z;
	mov.u32 	%r19, %ctaid.z;
	mov.u32 	%r1, %ntid.z;
	mad.lo.s32 	%r2, %r19, %r1, %r18;
	mov.u32 	%r20, %nctaid.x;
	mul.lo.s32 	%r21, %r20, %r12;
	cvt.u64.u32 	%rd3, %r21;
	mov.u32 	%r22, %nctaid.y;
	mul.lo.s32 	%r3, %r22, %r16;
	setp.ge.u32 	%p1, %r2, %r5;
	@%p1 bra 	$L__BB3_10;
	cvt.u64.u32 	%rd42, %r2;
	cvt.s64.s32 	%rd5, %r7;
	cvt.s64.s32 	%rd6, %r8;
	shl.b64 	%rd7, %rd3, 2;
	mul.wide.s32 	%rd32, %r7, %r6;
	shl.b64 	%rd8, %rd32, 2;
	cvt.s64.s32 	%rd9, %r5;
	mov.u32 	%r23, %nctaid.z;
	mul.lo.s32 	%r24, %r23, %r1;
	cvt.u64.u32 	%rd10, %r24;
	cvt.u64.u32 	%rd11, %r3;
	cvta.to.global.u64 	%rd12, %rd29;
	cvta.to.global.u64 	%rd13, %rd30;
	cvta.to.global.u64 	%rd14, %rd28;
	cvta.to.global.u64 	%rd15, %rd31;
$L__BB3_2:
	cvt.u32.u64 	%r25, %rd2;
	setp.ge.u32 	%p2, %r25, %r8;
	@%p2 bra 	$L__BB3_9;
	mad.lo.s64 	%rd39, %rd8, %rd42, %rd14;
	mov.u64 	%rd43, %rd2;
$L__BB3_4:
	mad.lo.s64 	%rd18, %rd42, %rd6, %rd43;
	shl.b64 	%rd33, %rd18, 3;
	add.s64 	%rd34, %rd12, %rd33;
	ld.global.nc.u32 	%r4, [%rd34];
	add.s64 	%rd35, %rd13, %rd33;
	ld.global.nc.u32 	%r26, [%rd35];
	setp.ne.s32 	%p3, %r9, %r26;
	@%p3 bra 	$L__BB3_8;
	setp.ge.u64 	%p4, %rd1, %rd5;
	setp.lt.s32 	%p5, %r4, 0;
	setp.le.s32 	%p6, %r6, %r4;
	or.pred  	%p7, %p5, %p6;
	or.pred  	%p8, %p7, %p4;
	@%p8 bra 	$L__BB3_8;
	shl.b64 	%rd44, %rd1, 2;
	mul.lo.s32 	%r27, %r7, %r4;
	mul.lo.s64 	%rd36, %rd5, %rd18;
	shl.b64 	%rd37, %rd36, 2;
	add.s64 	%rd20, %rd15, %rd37;
	mul.wide.s32 	%rd38, %r27, 4;
	add.s64 	%rd21, %rd39, %rd38;
	mov.u64 	%rd45, %rd1;
$L__BB3_7:
	add.s64 	%rd40, %rd21, %rd44;
	ld.global.nc.f32 	%f1, [%rd40];
	add.s64 	%rd41, %rd20, %rd44;
	st.global.f32 	[%rd41], %f1;
	add.s64 	%rd45, %rd45, %rd3;
	add.s64 	%rd44, %rd44, %rd7;
	setp.lt.u64 	%p9, %rd45, %rd5;
	@%p9 bra 	$L__BB3_7;
$L__BB3_8:
	add.s64 	%rd43, %rd43, %rd11;
	setp.lt.u64 	%p10, %rd43, %rd6;
	@%p10 bra 	$L__BB3_4;
$L__BB3_9:
	add.s64 	%rd42, %rd42, %rd10;
	setp.lt.u64 	%p11, %rd42, %rd9;
	@%p11 bra 	$L__BB3_2;
$L__BB3_10:
	ret;

}
	// .globl	_ZN5Local25Rank_Local_Scatter_KernelEPKfPKlS3_Pfiiiii
.visible .entry _ZN5Local25Rank_Local_Scatter_KernelEPKfPKlS3_Pfiiiii(
	.param .u64 .ptr .align 1 _ZN5Local25Rank_Local_Scatter_KernelEPKfPKlS3_Pfiiiii_param_0,
	.param .u64 .ptr .align 1 _ZN5Local25Rank_Local_Scatter_KernelEPKfPKlS3_Pfiiiii_param_1,
	.param .u64 .ptr .align 1 _ZN5Local25Rank_Local_Scatter_KernelEPKfPKlS3_Pfiiiii_param_2,
	.param .u64 .ptr .align 1 _ZN5Local25Rank_Local_Scatter_KernelEPKfPKlS3_Pfiiiii_param_3,
	.param .u32 _ZN5Local25Rank_Local_Scatter_KernelEPKfPKlS3_Pfiiiii_param_4,
	.param .u32 _ZN5Local25Rank_Local_Scatter_KernelEPKfPKlS3_Pfiiiii_param_5,
	.param .u32 _ZN5Local25Rank_Local_Scatter_KernelEPKfPKlS3_Pfiiiii_param_6,
	.param .u32 _ZN5Local25Rank_Local_Scatter_KernelEPKfPKlS3_Pfiiiii_param_7,
	.param .u32 _ZN5Local25Rank_Local_Scatter_KernelEPKfPKlS3_Pfiiiii_param_8
)
{
	.reg .pred 	%p<13>;
	.reg .b32 	%r<28>;
	.reg .b32 	%f<4>;
	.reg .b64 	%rd<51>;

	ld.param.u64 	%rd28, [_ZN5Local25Rank_Local_Scatter_KernelEPKfPKlS3_Pfiiiii_param_0];
	ld.param.u64 	%rd29, [_ZN5Local25Rank_Local_Scatter_KernelEPKfPKlS3_Pfiiiii_param_1];
	ld.param.u64 	%rd31, [_ZN5Local25Rank_Local_Scatter_KernelEPKfPKlS3_Pfiiiii_param_3];
	ld.param.u32 	%r5, [_ZN5Local25Rank_Local_Scatter_KernelEPKfPKlS3_Pfiiiii_param_4];
	ld.param.u32 	%r6, [_ZN5Local25Rank_Local_Scatter_KernelEPKfPKlS3_Pfiiiii_param_5];
	ld.param.u32 	%r7, [_ZN5Local25Rank_Local_Scatter_KernelEPKfPKlS3_Pfiiiii_param_6];
	ld.param.u32 	%r8, [_ZN5Local25Rank_Local_Scatter_KernelEPKfPKlS3_Pfiiiii_param_7];
	ld.param.u32 	%r9, [_ZN5Local25Rank_Local_Scatter_KernelEPKfPKlS3_Pfiiiii_param_8];
	mov.u32 	%r10, %tid.x;
	mov.u32 	%r11, %ctaid.x;
	mov.u32 	%r12, %ntid.x;
	mad.lo.s32 	%r13, %r11, %r12, %r10;
	cvt.u64.u32 	%rd1, %r13;
	mov.u32 	%r14, %tid.y;
	mov.u32 	%r15, %ctaid.y;
	mov.u32 	%r16, %ntid.y;
	mad.lo.s32 	%r17, %r15, %r16, %r14;
	cvt.u64.u32 	%rd2, %r17;
	mov.u32 	%r18, %tid.z;
	mov.u32 	%r19, %ctaid.z;
	mov.u32 	%r1, %ntid.z;
	mad.lo.s32 	%r2, %r19, %r1, %r18;
	mov.u32 	%r20, %nctaid.x;
	mul.lo.s32 	%r21, %r20, %r12;
	cvt.u64.u32 	%rd3, %r21;
	mov.u32 	%r22, %nctaid.y;
	mul.lo.s32 	%r3, %r22, %r16;
	setp.ge.u32 	%p1, %r2, %r5;
	@%p1 bra 	$L__BB4_10;
	ld.param.u64 	%rd46, [_ZN5Local25Rank_Local_Scatter_KernelEPKfPKlS3_Pfiiiii_param_2];
	cvt.u64.u32 	%rd47, %r2;
	cvt.s64.s32 	%rd5, %r7;
	cvt.s64.s32 	%rd6, %r6;
	cvt.s64.s32 	%rd7, %r8;
	shl.b64 	%rd8, %rd3, 2;
	cvt.s64.s32 	%rd9, %r5;
	mov.u32 	%r23, %nctaid.z;
	mul.lo.s32 	%r24, %r23, %r1;
	cvt.u64.u32 	%rd10, %r24;
	cvt.u64.u32 	%rd11, %r3;
	cvta.to.global.u64 	%rd12, %rd29;
	cvta.to.global.u64 	%rd13, %rd46;
	cvta.to.global.u64 	%rd14, %rd28;
	cvta.to.global.u64 	%rd15, %rd31;
$L__BB4_2:
	cvt.u32.u64 	%r25, %rd2;
	setp.ge.u32 	%p2, %r25, %r6;
	@%p2 bra 	$L__BB4_9;
	mov.u64 	%rd48, %rd2;
$L__BB4_4:
	mad.lo.s64 	%rd18, %rd47, %rd6, %rd48;
	shl.b64 	%rd32, %rd18, 3;
	add.s64 	%rd33, %rd12, %rd32;
	ld.global.nc.u32 	%r4, [%rd33];
	mad.lo.s64 	%rd34, %rd47, %rd7, %rd48;
	shl.b64 	%rd35, %rd34, 3;
	add.s64 	%rd36, %rd13, %rd35;
	ld.global.nc.u32 	%r26, [%rd36];
	setp.ne.s32 	%p3, %r9, %r26;
	@%p3 bra 	$L__BB4_8;
	setp.ge.u64 	%p4, %rd1, %rd5;
	setp.lt.s32 	%p5, %r4, 0;
	setp.le.s32 	%p6, %r8, %r4;
	or.pred  	%p7, %p5, %p6;
	or.pred  	%p8, %p7, %p4;
	@%p8 bra 	$L__BB4_8;
	shl.b64 	%rd49, %rd1, 2;
	mul.lo.s32 	%r27, %r7, %r4;
	mul.wide.s32 	%rd37, %r27, 4;
	mul.lo.s64 	%rd38, %rd7, %rd5;
	mul.lo.s64 	%rd39, %rd38, %rd47;
	shl.b64 	%rd40, %rd39, 2;
	add.s64 	%rd41, %rd15, %rd40;
	add.s64 	%rd20, %rd41, %rd37;
	mul.lo.s64 	%rd42, %rd5, %rd18;
	shl.b64 	%rd43, %rd42, 2;
	add.s64 	%rd21, %rd14, %rd43;
	mov.u64 	%rd50, %rd1;
$L__BB4_7:
	add.s64 	%rd44, %rd21, %rd49;
	ld.global.nc.f32 	%f1, [%rd44];
	add.s64 	%rd45, %rd20, %rd49;
	setp.lt.f32 	%p9, %f1, 0f00000000;
	selp.f32 	%f2, 0f00000000, %f1, %p9;
	atom.global.add.f32 	%f3, [%rd45], %f2;
	add.s64 	%rd50, %rd50, %rd3;
	add.s64 	%rd49, %rd49, %rd8;
	setp.lt.u64 	%p10, %rd50, %rd5;
	@%p10 bra 	$L__BB4_7;
$L__BB4_8:
	add.s64 	%rd48, %rd48, %rd11;
	setp.lt.u64 	%p11, %rd48, %rd6;
	@%p11 bra 	$L__BB4_4;
$L__BB4_9:
	add.s64 	%rd47, %rd47, %rd10;
	setp.lt.u64 	%p12, %rd47, %rd9;
	@%p12 bra 	$L__BB4_2;
$L__BB4_10:
	ret;

}


// ===== COMPILED SASS (sm_100) =====

	.target	sm_100

	.elftype	@"ET_EXEC"


//--------------------- .note.nv.tkinfo           --------------------------
	.section	.note.nv.tkinfo,"",@"SHT_NOTE"
	.sectionflags	@"SHF_NOTE_NV_TKINFO"
	.tkinfo
        /*0018*/ 	.word	0x00000002
        /*0030*/ 	.string	""
        /*0030*/ 	.string	"ptxas"
        /*0030*/ 	.string	"Cuda compilation tools, release 13.0, V13.0.88"
        /*0030*/ 	.string	"Build cuda_13.0.r13.0/compiler.36424714_0"
        /*0030*/ 	.string	"-arch sm_100 -m 64 "



//--------------------- .note.nv.cuinfo           --------------------------
	.section	.note.nv.cuinfo,"",@"SHT_NOTE"
	.sectionflags	@"SHF_NOTE_NV_CUINFO"
        /*0018*/ 	.short	0x0002
        /*001a*/ 	.short	0x0064
        /*001c*/ 	.short	0x0082
	.zero		2


//--------------------- .nv.info                  --------------------------
	.section	.nv.info,"",@"SHT_CUDA_INFO"
	.align	4


	//----- nvinfo : EIATTR_REGCOUNT
	.align		4
        /*0000*/ 	.byte	0x04, 0x2f
        /*0002*/ 	.short	(.L_1 - .L_0)
	.align		4
.L_0:
        /*0004*/ 	.word	index@(_ZN5Local25Fused_ReLU_Scatter_KernelEPKfPKlPfiiii)
        /*0008*/ 	.word	0x0000001e


	//----- nvinfo : EIATTR_FRAME_SIZE
	.align		4
.L_1:
        /*000c*/ 	.byte	0x04, 0x11
        /*000e*/ 	.short	(.L_3 - .L_2)
	.align		4
.L_2:
        /*0010*/ 	.word	index@(_ZN5Local25Fused_ReLU_Scatter_KernelEPKfPKlPfiiii)
        /*0014*/ 	.word	0x00000000


	//----- nvinfo : EIATTR_REGCOUNT
	.align		4
.L_3:
        /*0018*/ 	.byte	0x04, 0x2f
        /*001a*/ 	.short	(.L_5 - .L_4)
	.align		4
.L_4:
        /*001c*/ 	.word	index@(_ZN5Local29Fused_Sum_Norm_Scatter_KernelEPKfS1_S1_S1_PKlPfiiii)
        /*0020*/ 	.word	0x00000020


	//----- nvinfo : EIATTR_FRAME_SIZE
	.align		4
.L_5:
        /*0024*/ 	.byte	0x04, 0x11
        /*0026*/ 	.short	(.L_7 - .L_6)
	.align		4
.L_6:
        /*0028*/ 	.word	index@(_ZN5Local29Fused_Sum_Norm_Scatter_KernelEPKfS1_S1_S1_PKlPfiiii)
        /*002c*/ 	.word	0x00000000


	//----- nvinfo : EIATTR_REGCOUNT
	.align		4
.L_7:
        /*0030*/ 	.byte	0x04, 0x2f
        /*0032*/ 	.short	(.L_9 - .L_8)
	.align		4
.L_8:
        /*0034*/ 	.word	index@(_ZN5Local21Sparse_Scatter_KernelEPKfPKlPfiiii)
        /*0038*/ 	.word	0x0000001c


	//----- nvinfo : EIATTR_FRAME_SIZE
	.align		4
.L_9:
        /*003c*/ 	.byte	0x04, 0x11
        /*003e*/ 	.short	(.L_11 - .L_10)
	.align		4
.L_10:
        /*0040*/ 	.word	index@(_ZN5Local21Sparse_Scatter_KernelEPKfPKlPfiiii)
        /*0044*/ 	.word	0x00000000


	//----- nvinfo : EIATTR_REGCOUNT
	.align		4
.L_11:
        /*0048*/ 	.byte	0x04, 0x2f
        /*004a*/ 	.short	(.L_13 - .L_12)
	.align		4
.L_12:
        /*004c*/ 	.word	index@(_ZN5Local24Rank_Local_Gather_KernelEPKfPKlS3_Pfiiiii)
        /*0050*/ 	.word	0x0000001c


	//----- nvinfo : EIATTR_FRAME_SIZE
	.align		4
.L_13:
        /*0054*/ 	.byte	0x04, 0x11
        /*0056*/ 	.short	(.L_15 - .L_14)
	.align		4
.L_14:
        /*0058*/ 	.word	index@(_ZN5Local24Rank_Local_Gather_KernelEPKfPKlS3_Pfiiiii)
        /*005c*/ 	.word	0x00000000


	//----- nvinfo : EIATTR_REGCOUNT
	.align		4
.L_15:
        /*0060*/ 	.byte	0x04, 0x2f
        /*0062*/ 	.short	(.L_17 - .L_16)
	.align		4
.L_16:
        /*0064*/ 	.word	index@(_ZN5Local25Rank_Local_Scatter_KernelEPKfPKlS3_Pfiiiii)
        /*0068*/ 	.word	0x0000001c


	//----- nvinfo : EIATTR_FRAME_SIZE
	.align		4
.L_17:
        /*006c*/ 	.byte	0x04, 0x11
        /*006e*/ 	.short	(.L_19 - .L_18)
	.align		4
.L_18:
        /*0070*/ 	.word	index@(_ZN5Local25Rank_Local_Scatter_KernelEPKfPKlS3_Pfiiiii)
        /*0074*/ 	.word	0x00000000


	//----- nvinfo : EIATTR_MIN_STACK_SIZE
	.align		4
.L_19:
        /*0078*/ 	.byte	0x04, 0x12
        /*007a*/ 	.short	(.L_21 - .L_20)
	.align		4
.L_20:
        /*007c*/ 	.word	index@(_ZN5Local25Rank_Local_Scatter_KernelEPKfPKlS3_Pfiiiii)
        /*0080*/ 	.word	0x00000000


	//----- nvinfo : EIATTR_MIN_STACK_SIZE
	.align		4
.L_21:
        /*0084*/ 	.byte	0x04, 0x12
        /*0086*/ 	.short	(.L_23 - .L_22)
	.align		4
.L_22:
        /*0088*/ 	.word	index@(_ZN5Local24Rank_Local_Gather_KernelEPKfPKlS3_Pfiiiii)
        /*008c*/ 	.word	0x00000000


	//----- nvinfo : EIATTR_MIN_STACK_SIZE
	.align		4
.L_23:
        /*0090*/ 	.byte	0x04, 0x12
        /*0092*/ 	.short	(.L_25 - .L_24)
	.align		4
.L_24:
        /*0094*/ 	.word	index@(_ZN5Local21Sparse_Scatter_KernelEPKfPKlPfiiii)
        /*0098*/ 	.word	0x00000000


	//----- nvinfo : EIATTR_MIN_STACK_SIZE
	.align		4
.L_25:
        /*009c*/ 	.byte	0x04, 0x12
        /*009e*/ 	.short	(.L_27 - .L_26)
	.align		4
.L_26:
        /*00a0*/ 	.word	index@(_ZN5Local29Fused_Sum_Norm_Scatter_KernelEPKfS1_S1_S1_PKlPfiiii)
        /*00a4*/ 	.word	0x00000000


	//----- nvinfo : EIATTR_MIN_STACK_SIZE
	.align		4
.L_27:
        /*00a8*/ 	.byte	0x04, 0x12
        /*00aa*/ 	.short	(.L_29 - .L_28)
	.align		4
.L_28:
        /*00ac*/ 	.word	index@(_ZN5Local25Fused_ReLU_Scatter_KernelEPKfPKlPfiiii)
        /*00b0*/ 	.word	0x00000000
.L_29:


//--------------------- .nv.compat                --------------------------
	.section	.nv.compat,"",@"SHT_CUDA_COMPAT_INFO"
	.align	4
        /*0000*/ 	.byte	0x02, 0x09, 0x00, 0x00, 0x02, 0x02, 0x01, 0x00, 0x02, 0x05, 0x05, 0x00, 0x03, 0x07, 0x01, 0x01
        /*0010*/ 	.byte	0x02, 0x03, 0x00, 0x00, 0x02, 0x06, 0x01, 0x00, 0x04, 0x0b, 0x08, 0x00, 0x09, 0x00, 0x00, 0x00
        /*0020*/ 	.byte	0x00, 0x00, 0x00, 0x00


//--------------------- .nv.info._ZN5Local25Rank_Local_Scatter_KernelEPKfPKlS3_Pfiiiii --------------------------
	.section	.nv.info._ZN5Local25Rank_Local_Scatter_KernelEPKfPKlS3_Pfiiiii,"",@"SHT_CUDA_INFO"
	.sectionflags	@""
	.align	4


	//----- nvinfo : EIATTR_CUDA_API_VERSION
	.align		4
        /*0000*/ 	.byte	0x04, 0x37
        /*0002*/ 	.short	(.L_31 - .L_30)
.L_30:
        /*0004*/ 	.word	0x00000082


	//----- nvinfo : EIATTR_KPARAM_INFO
	.align		4
.L_31:
        /*0008*/ 	.byte	0x04, 0x17
        /*000a*/ 	.short	(.L_33 - .L_32)
.L_32:
        /*000c*/ 	.word	0x00000000
        /*0010*/ 	.short	0x0008
        /*0012*/ 	.short	0x0030
        /*0014*/ 	.byte	0x00, 0xf0, 0x11, 0x00


	//----- nvinfo : EIATTR_KPARAM_INFO
	.align		4
.L_33:
        /*0018*/ 	.byte	0x04, 0x17
        /*001a*/ 	.short	(.L_35 - .L_34)
.L_34:
        /*001c*/ 	.word	0x00000000
        /*0020*/ 	.short	0x0007
        /*0022*/ 	.short	0x002c
        /*0024*/ 	.byte	0x00, 0xf0, 0x11, 0x00


	//----- nvinfo : EIATTR_KPARAM_INFO
	.align		4
.L_35:
        /*0028*/ 	.byte	0x04, 0x17
        /*002a*/ 	.short	(.L_37 - .L_36)
.L_36:
        /*002c*/ 	.word	0x00000000
        /*0030*/ 	.short	0x0006
        /*0032*/ 	.short	0x0028
        /*0034*/ 	.byte	0x00, 0xf0, 0x11, 0x00


	//----- nvinfo : EIATTR_KPARAM_INFO
	.align		4
.L_37:
        /*0038*/ 	.byte	0x04, 0x17
        /*003a*/ 	.short	(.L_39 - .L_38)
.L_38:
        /*003c*/ 	.word	0x00000000
        /*0040*/ 	.short	0x0005
        /*0042*/ 	.short	0x0024
        /*0044*/ 	.byte	0x00, 0xf0, 0x11, 0x00


	//----- nvinfo : EIATTR_KPARAM_INFO
	.align		4
.L_39:
        /*0048*/ 	.byte	0x04, 0x17
        /*004a*/ 	.short	(.L_41 - .L_40)
.L_40:
        /*004c*/ 	.word	0x00000000
        /*0050*/ 	.short	0x0004
        /*0052*/ 	.short	0x0020
        /*0054*/ 	.byte	0x00, 0xf0, 0x11, 0x00


	//----- nvinfo : EIATTR_KPARAM_INFO
	.align		4
.L_41:
        /*0058*/ 	.byte	0x04, 0x17
        /*005a*/ 	.short	(.L_43 - .L_42)
.L_42:
        /*005c*/ 	.word	0x00000000
        /*0060*/ 	.short	0x0003
        /*0062*/ 	.short	0x0018
        /*0064*/ 	.byte	0x00, 0xf5, 0x21, 0x00


	//----- nvinfo : EIATTR_KPARAM_INFO
	.align		4
.L_43:
        /*0068*/ 	.byte	0x04, 0x17
        /*006a*/ 	.short	(.L_45 - .L_44)
.L_44:
        /*006c*/ 	.word	0x00000000
        /*0070*/ 	.short	0x0002
        /*0072*/ 	.short	0x0010
        /*0074*/ 	.byte	0x00, 0xf5, 0x21, 0x00


	//----- nvinfo : EIATTR_KPARAM_INFO
	.align		4
.L_45:
        /*0078*/ 	.byte	0x04, 0x17
        /*007a*/ 	.short	(.L_47 - .L_46)
.L_46:
        /*007c*/ 	.word	0x00000000
        /*0080*/ 	.short	0x0001
        /*0082*/ 	.short	0x0008
        /*0084*/ 	.byte	0x00, 0xf5, 0x21, 0x00


	//----- nvinfo : EIATTR_KPARAM_INFO
	.align		4
.L_47:
        /*0088*/ 	.byte	0x04, 0x17
        /*008a*/ 	.short	(.L_49 - .L_48)
.L_48:
        /*008c*/ 	.word	0x00000000
        /*0090*/ 	.short	0x0000
        /*0092*/ 	.short	0x0000
        /*0094*/ 	.byte	0x00, 0xf5, 0x21, 0x00


	//----- nvinfo : EIATTR_SPARSE_MMA_MASK
	.align		4
.L_49:
        /*0098*/ 	.byte	0x03, 0x50
        /*009a*/ 	.short	0x0000


	//----- nvinfo : EIATTR_MAXREG_COUNT
	.align		4
        /*009c*/ 	.byte	0x03, 0x1b
        /*009e*/ 	.short	0x00ff


	//----- nvinfo : EIATTR_MERCURY_ISA_VERSION
	.align		4
        /*00a0*/ 	.byte	0x03, 0x5f
        /*00a2*/ 	.short	0x0101


	//----- nvinfo : EIATTR_VRC_CTA_INIT_COUNT
	.align		4
        /*00a4*/ 	.byte	0x02, 0x4a
	.zero		1
	.zero		1


	//----- nvinfo : EIATTR_EXIT_INSTR_OFFSETS
	.align		4
        /*00a8*/ 	.byte	0x04, 0x1c
        /*00aa*/ 	.short	(.L_51 - .L_50)


	//   ....[0]....
.L_50:
        /*00ac*/ 	.word	0x00000130


	//   ....[1]....
        /*00b0*/ 	.word	0x00000720


	//----- nvinfo : EIATTR_CRS_STACK_SIZE
	.align		4
.L_51:
        /*00b4*/ 	.byte	0x04, 0x1e
        /*00b6*/ 	.short	(.L_53 - .L_52)
.L_52:
        /*00b8*/ 	.word	0x00000000


	//----- nvinfo : EIATTR_CBANK_PARAM_SIZE
	.align		4
.L_53:
        /*00bc*/ 	.byte	0x03, 0x19
        /*00be*/ 	.short	0x0034


	//----- nvinfo : EIATTR_PARAM_CBANK
	.align		4
        /*00c0*/ 	.byte	0x04, 0x0a
        /*00c2*/ 	.short	(.L_55 - .L_54)
	.align		4
.L_54:
        /*00c4*/ 	.word	index@(.nv.constant0._ZN5Local25Rank_Local_Scatter_KernelEPKfPKlS3_Pfiiiii)
        /*00c8*/ 	.short	0x0380
        /*00ca*/ 	.short	0x0034


	//----- nvinfo : EIATTR_SW_WAR
	.align		4
.L_55:
        /*00cc*/ 	.byte	0x04, 0x36
        /*00ce*/ 	.short	(.L_57 - .L_56)
.L_56:
        /*00d0*/ 	.word	0x00000008
.L_57:


//--------------------- .nv.info._ZN5Local24Rank_Local_Gather_KernelEPKfPKlS3_Pfiiiii --------------------------
	.section	.nv.info._ZN5Local24Rank_Local_Gather_KernelEPKfPKlS3_Pfiiiii,"",@"SHT_CUDA_INFO"
	.sectionflags	@""
	.align	4


	//----- nvinfo : EIATTR_CUDA_API_VERSION
	.align		4
        /*0000*/ 	.byte	0x04, 0x37
        /*0002*/ 	.short	(.L_59 - .L_58)
.L_58:
        /*0004*/ 	.word	0x00000082


	//----- nvinfo : EIATTR_KPARAM_INFO
	.align		4
.L_59:
        /*0008*/ 	.byte	0x04, 0x17
        /*000a*/ 	.short	(.L_61 - .L_60)
.L_60:
        /*000c*/ 	.word	0x00000000
        /*0010*/ 	.short	0x0008
        /*0012*/ 	.short	0x0030
        /*0014*/ 	.byte	0x00, 0xf0, 0x11, 0x00


	//----- nvinfo : EIATTR_KPARAM_INFO
	.align		4
.L_61:
        /*0018*/ 	.byte	0x04, 0x17
        /*001a*/ 	.short	(.L_63 - .L_62)
.L_62:
        /*001c*/ 	.word	0x00000000
        /*0020*/ 	.short	0x0007
        /*0022*/ 	.short	0x002c
        /*0024*/ 	.byte	0x00, 0xf0, 0x11, 0x00


	//----- nvinfo : EIATTR_KPARAM_INFO
	.align		4
.L_63:
        /*0028*/ 	.byte	0x04, 0x17
        /*002a*/ 	.short	(.L_65 - .L_64)
.L_64:
        /*002c*/ 	.word	0x00000000
        /*0030*/ 	.short	0x0006
        /*0032*/ 	.short	0x0028
        /*0034*/ 	.byte	0x00, 0xf0, 0x11, 0x00


	//----- nvinfo : EIATTR_KPARAM_INFO
	.align		4
.L_65:
        /*0038*/ 	.byte	0x04, 0x17
        /*003a*/ 	.short	(.L_67 - .L_66)
.L_66:
        /*003c*/ 	.word	0x00000000
        /*0040*/ 	.short	0x0005
        /*0042*/ 	.short	0x0024
        /*0044*/ 	.byte	0x00, 0xf0, 0x11, 0x00


	//----- nvinfo : EIATTR_KPARAM_INFO
	.align		4
.L_67:
        /*0048*/ 	.byte	0x04, 0x17
        /*004a*/ 	.short	(.L_69 - .L_68)
.L_68:
        /*004c*/ 	.word	0x00000000
        /*0050*/ 	.short	0x0004
        /*0052*/ 	.short	0x0020
        /*0054*/ 	.byte	0x00, 0xf0, 0x11, 0x00


	//----- nvinfo : EIATTR_KPARAM_INFO
	.align		4
.L_69:
        /*0058*/ 	.byte	0x04, 0x17
        /*005a*/ 	.short	(.L_71 - .L_70)
.L_70:
        /*005c*/ 	.word	0x00000000
        /*0060*/ 	.short	0x0003
        /*0062*/ 	.short	0x0018
        /*0064*/ 	.byte	0x00, 0xf5, 0x21, 0x00


	//----- nvinfo : EIATTR_KPARAM_INFO
	.align		4
.L_71:
        /*0068*/ 	.byte	0x04, 0x17
        /*006a*/ 	.short	(.L_73 - .L_72)
.L_72:
        /*006c*/ 	.word	0x00000000
        /*0070*/ 	.short	0x0002
        /*0072*/ 	.short	0x0010
        /*0074*/ 	.byte	0x00, 0xf5, 0x21, 0x00


	//----- nvinfo : EIATTR_KPARAM_INFO
	.align		4
.L_73:
        /*0078*/ 	.byte	0x04, 0x17
        /*007a*/ 	.short	(.L_75 - .L_74)
.L_74:
        /*007c*/ 	.word	0x00000000
        /*0080*/ 	.short	0x0001
        /*0082*/ 	.short	0x0008
        /*0084*/ 	.byte	0x00, 0xf5, 0x21, 0x00


	//----- nvinfo : EIATTR_KPARAM_INFO
	.align		4
.L_75:
        /*0088*/ 	.byte	0x04, 0x17
        /*008a*/ 	.short	(.L_77 - .L_76)
.L_76:
        /*008c*/ 	.word	0x00000000
        /*0090*/ 	.short	0x0000
        /*0092*/ 	.short	0x0000
        /*0094*/ 	.byte	0x00, 0xf5, 0x21, 0x00


	//----- nvinfo : EIATTR_SPARSE_MMA_MASK
	.align		4
.L_77:
        /*0098*/ 	.byte	0x03, 0x50
        /*009a*/ 	.short	0x0000


	//----- nvinfo : EIATTR_MAXREG_COUNT
	.align		4
        /*009c*/ 	.byte	0x03, 0x1b
        /*009e*/ 	.short	0x00ff


	//----- nvinfo : EIATTR_MERCURY_ISA_VERSION
	.align		4
        /*00a0*/ 	.byte	0x03, 0x5f
        /*00a2*/ 	.short	0x0101


	//----- nvinfo : EIATTR_VRC_CTA_INIT_COUNT
	.align		4
        /*00a4*/ 	.byte	0x02, 0x4a
	.zero		1
	.zero		1


	//----- nvinfo : EIATTR_EXIT_INSTR_OFFSETS
	.align		4
        /*00a8*/ 	.byte	0x04, 0x1c
        /*00aa*/ 	.short	(.L_79 - .L_78)


	//   ....[0]....
.L_78:
        /*00ac*/ 	.word	0x00000130


	//   ....[1]....
        /*00b0*/ 	.word	0x000006c0


	//----- nvinfo : EIATTR_CRS_STACK_SIZE
	.align		4
.L_79:
        /*00b4*/ 	.byte	0x04, 0x1e
        /*00b6*/ 	.short	(.L_81 - .L_80)
.L_80:
        /*00b8*/ 	.word	0x00000000


	//----- nvinfo : EIATTR_CBANK_PARAM_SIZE
	.align		4
.L_81:
        /*00bc*/ 	.byte	0x03, 0x19
        /*00be*/ 	.short	0x0034


	//----- nvinfo : EIATTR_PARAM_CBANK
	.align		4
        /*00c0*/ 	.byte	0x04, 0x0a
        /*00c2*/ 	.short	(.L_83 - .L_82)
	.align		4
.L_82:
        /*00c4*/ 	.word	index@(.nv.constant0._ZN5Local24Rank_Local_Gather_KernelEPKfPKlS3_Pfiiiii)
        /*00c8*/ 	.short	0x0380
        /*00ca*/ 	.short	0x0034


	//----- nvinfo : EIATTR_SW_WAR
	.align		4
.L_83:
        /*00cc*/ 	.byte	0x04, 0x36
        /*00ce*/ 	.short	(.L_85 - .L_84)
.L_84:
        /*00d0*/ 	.word	0x00000008
.L_85:


//--------------------- .nv.info._ZN5Local21Sparse_Scatter_KernelEPKfPKlPfiiii --------------------------
	.section	.nv.info._ZN5Local21Sparse_Scatter_KernelEPKfPKlPfiiii,"",@"SHT_CUDA_INFO"
	.sectionflags	@""
	.align	4


	//----- nvinfo : EIATTR_CUDA_API_VERSION
	.align		4
        /*0000*/ 	.byte	0x04, 0x37
        /*0002*/ 	.short	(.L_87 - .L_86)
.L_86:
        /*0004*/ 	.word	0x00000082


	//----- nvinfo : EIATTR_KPARAM_INFO
	.align		4
.L_87:
        /*0008*/ 	.byte	0x04, 0x17
        /*000a*/ 	.short	(.L_89 - .L_88)
.L_88:
        /*000c*/ 	.word	0x00000000
        /*0010*/ 	.short	0x0006
        /*0012*/ 	.short	0x0024
        /*0014*/ 	.byte	0x00, 0xf0, 0x11, 0x00


	//----- nvinfo : EIATTR_KPARAM_INFO
	.align		4
.L_89:
        /*0018*/ 	.byte	0x04, 0x17
        /*001a*/ 	.short	(.L_91 - .L_90)
.L_90:
        /*001c*/ 	.word	0x00000000
        /*0020*/ 	.short	0x0005
        /*0022*/ 	.short	0x0020
        /*0024*/ 	.byte	0x00, 0xf0, 0x11, 0x00


	//----- nvinfo : EIATTR_KPARAM_INFO
	.align		4
.L_91:
        /*0028*/ 	.byte	0x04, 0x17
        /*002a*/ 	.short	(.L_93 - .L_92)
.L_92:
        /*002c*/ 	.word	0x00000000
        /*0030*/ 	.short	0x0004
        /*0032*/ 	.short	0x001c
        /*0034*/ 	.byte	0x00, 0xf0, 0x11, 0x00


	//----- nvinfo : EIATTR_KPARAM_INFO
	.align		4
.L_93:
        /*0038*/ 	.byte	0x04, 0x17
        /*003a*/ 	.short	(.L_95 - .L_94)
.L_94:
        /*003c*/ 	.word	0x00000000
        /*0040*/ 	.short	0x0003
        /*0042*/ 	.short	0x0018
        /*0044*/ 	.byte	0x00, 0xf0, 0x11, 0x00


	//----- nvinfo : EIATTR_KPARAM_INFO
	.align		4
.L_95:
        /*0048*/ 	.byte	0x04, 0x17
        /*004a*/ 	.short	(.L_97 - .L_96)
.L_96:
        /*004c*/ 	.word	0x00000000
        /*0050*/ 	.short	0x0002
        /*0052*/ 	.short	0x0010
        /*0054*/ 	.byte	0x00, 0xf5, 0x21, 0x00


	//----- nvinfo : EIATTR_KPARAM_INFO
	.align		4
.L_97:
        /*0058*/ 	.byte	0x04, 0x17
        /*005a*/ 	.short	(.L_99 - .L_98)
.L_98:
        /*005c*/ 	.word	0x00000000
        /*0060*/ 	.short	0x0001
        /*0062*/ 	.short	0x0008
        /*0064*/ 	.byte	0x00, 0xf5, 0x21, 0x00


	//----- nvinfo : EIATTR_KPARAM_INFO
	.align		4
.L_99:
        /*0068*/ 	.byte	0x04, 0x17
        /*006a*/ 	.short	(.L_101 - .L_100)
.L_100:
        /*006c*/ 	.word	0x00000000
        /*0070*/ 	.short	0x0000
        /*0072*/ 	.short	0x0000
        /*0074*/ 	.byte	0x00, 0xf5, 0x21, 0x00


	//----- nvinfo : EIATTR_SPARSE_MMA_MASK
	.align		4
.L_101:
        /*0078*/ 	.byte	0x03, 0x50
        /*007a*/ 	.short	0x0000


	//----- nvinfo : EIATTR_MAXREG_COUNT
	.align		4
        /*007c*/ 	.byte	0x03, 0x1b
        /*007e*/ 	.short	0x00ff


	//----- nvinfo : EIATTR_MERCURY_ISA_VERSION
	.align		4
        /*0080*/ 	.byte	0x03, 0x5f
        /*0082*/ 	.short	0x0101


	//----- nvinfo : EIATTR_VRC_CTA_INIT_COUNT
	.align		4
        /*0084*/ 	.byte	0x02, 0x4a
	.zero		1
	.zero		1


	//----- nvinfo : EIATTR_EXIT_INSTR_OFFSETS
	.align		4
        /*0088*/ 	.byte	0x04, 0x1c
        /*008a*/ 	.short	(.L_103 - .L_102)


	//   ....[0]....
.L_102:
        /*008c*/ 	.word	0x00000130


	//   ....[1]....
        /*0090*/ 	.word	0x000006b0


	//----- nvinfo : EIATTR_CRS_STACK_SIZE
	.align		4
.L_103:
        /*0094*/ 	.byte	0x04, 0x1e
        /*0096*/ 	.short	(.L_105 - .L_104)
.L_104:
        /*0098*/ 	.word	0x00000000


	//----- nvinfo : EIATTR_CBANK_PARAM_SIZE
	.align		4
.L_105:
        /*009c*/ 	.byte	0x03, 0x19
        /*009e*/ 	.short	0x0028


	//----- nvinfo : EIATTR_PARAM_CBANK
	.align		4
        /*00a0*/ 	.byte	0x04, 0x0a
        /*00a2*/ 	.short	(.L_107 - .L_106)
	.align		4
.L_106:
        /*00a4*/ 	.word	index@(.nv.constant0._ZN5Local21Sparse_Scatter_KernelEPKfPKlPfiiii)
        /*00a8*/ 	.short	0x0380
        /*00aa*/ 	.short	0x0028


	//----- nvinfo : EIATTR_SW_WAR
	.align		4
.L_107:
        /*00ac*/ 	.byte	0x04, 0x36
        /*00ae*/ 	.short	(.L_109 - .L_108)
.L_108:
        /*00b0*/ 	.word	0x00000008
.L_109:


//--------------------- .nv.info._ZN5Local29Fused_Sum_Norm_Scatter_KernelEPKfS1_S1_S1_PKlPfiiii --------------------------
	.section	.nv.info._ZN5Local29Fused_Sum_Norm_Scatter_KernelEPKfS1_S1_S1_PKlPfiiii,"",@"SHT_CUDA_INFO"
	.sectionflags	@""
	.align	4


	//----- nvinfo : EIATTR_CUDA_API_VERSION
	.align		4
        /*0000*/ 	.byte	0x04, 0x37
        /*0002*/ 	.short	(.L_111 - .L_110)
.L_110:
        /*0004*/ 	.word	0x00000082


	//----- nvinfo : EIATTR_KPARAM_INFO
	.align		4
.L_111:
        /*0008*/ 	.byte	0x04, 0x17
        /*000a*/ 	.short	(.L_113 - .L_112)
.L_112:
        /*000c*/ 	.word	0x00000000
        /*0010*/ 	.short	0x0009
        /*0012*/ 	.short	0x003c
        /*0014*/ 	.byte	0x00, 0xf0, 0x11, 0x00


	//----- nvinfo : EIATTR_KPARAM_INFO
	.align		4
.L_113:
        /*0018*/ 	.byte	0x04, 0x17
        /*001a*/ 	.short	(.L_115 - .L_114)
.L_114:
        /*001c*/ 	.word	0x00000000
        /*0020*/ 	.short	0x0008
        /*0022*/ 	.short	0x0038
        /*0024*/ 	.byte	0x00, 0xf0, 0x11, 0x00


	//----- nvinfo : EIATTR_KPARAM_INFO
	.align		4
.L_115:
        /*0028*/ 	.byte	0x04, 0x17
        /*002a*/ 	.short	(.L_117 - .L_116)
.L_116:
        /*002c*/ 	.word	0x00000000
        /*0030*/ 	.short	0x0007
        /*0032*/ 	.short	0x0034
        /*0034*/ 	.byte	0x00, 0xf0, 0x11, 0x00


	//----- nvinfo : EIATTR_KPARAM_INFO
	.align		4
.L_117:
        /*0038*/ 	.byte	0x04, 0x17
        /*003a*/ 	.short	(.L_119 - .L_118)
.L_118:
        /*003c*/ 	.word	0x00000000
        /*0040*/ 	.short	0x0006
        /*0042*/ 	.short	0x0030
        /*0044*/ 	.byte	0x00, 0xf0, 0x11, 0x00


	//----- nvinfo : EIATTR_KPARAM_INFO
	.align		4
.L_119:
        /*0048*/ 	.byte	0x04, 0x17
        /*004a*/ 	.short	(.L_121 - .L_120)
.L_120:
        /*004c*/ 	.word	0x00000000
        /*0050*/ 	.short	0x0005
        /*0052*/ 	.short	0x0028
        /*0054*/ 	.byte	0x00, 0xf5, 0x21, 0x00


	//----- nvinfo : EIATTR_KPARAM_INFO
	.align		4
.L_121:
        /*0058*/ 	.byte	0x04, 0x17
        /*005a*/ 	.short	(.L_123 - .L_122)
.L_122:
        /*005c*/ 	.word	0x00000000
        /*0060*/ 	.short	0x0004
        /*0062*/ 	.short	0x0020
        /*0064*/ 	.byte	0x00, 0xf5, 0x21, 0x00


	//----- nvinfo : EIATTR_KPARAM_INFO
	.align		4
.L_123:
        /*0068*/ 	.byte	0x04, 0x17
        /*006a*/ 	.short	(.L_125 - .L_124)
.L_124:
        /*006c*/ 	.word	0x00000000
        /*0070*/ 	.short	0x0003
        /*0072*/ 	.short	0x0018
        /*0074*/ 	.byte	0x00, 0xf5, 0x21, 0x00


	//----- nvinfo : EIATTR_KPARAM_INFO
	.align		4
.L_125:
        /*0078*/ 	.byte	0x04, 0x17
        /*007a*/ 	.short	(.L_127 - .L_126)
.L_126:
        /*007c*/ 	.word	0x00000000
        /*0080*/ 	.short	0x0002
        /*0082*/ 	.short	0x0010
        /*0084*/ 	.byte	0x00, 0xf5, 0x21, 0x00


	//----- nvinfo : EIATTR_KPARAM_INFO
	.align		4
.L_127:
        /*0088*/ 	.byte	0x04, 0x17
        /*008a*/ 	.short	(.L_129 - .L_128)
.L_128:
        /*008c*/ 	.word	0x00000000
        /*0090*/ 	.short	0x0001
        /*0092*/ 	.short	0x0008
        /*0094*/ 	.byte	0x00, 0xf5, 0x21, 0x00


	//----- nvinfo : EIATTR_KPARAM_INFO
	.align		4
.L_129:
        /*0098*/ 	.byte	0x04, 0x17
        /*009a*/ 	.short	(.L_131 - .L_130)
.L_130:
        /*009c*/ 	.word	0x00000000
        /*00a0*/ 	.short	0x0000
        /*00a2*/ 	.short	0x0000
        /*00a4*/ 	.byte	0x00, 0xf5, 0x21, 0x00


	//----- nvinfo : EIATTR_SPARSE_MMA_MASK
	.align		4
.L_131:
        /*00a8*/ 	.byte	0x03, 0x50
        /*00aa*/ 	.short	0x0000


	//----- nvinfo : EIATTR_MAXREG_COUNT
	.align		4
        /*00ac*/ 	.byte	0x03, 0x1b
        /*00ae*/ 	.short	0x00ff


	//----- nvinfo : EIATTR_MERCURY_ISA_VERSION
	.align		4
        /*00b0*/ 	.byte	0x03, 0x5f
        /*00b2*/ 	.short	0x0101


	//----- nvinfo : EIATTR_VRC_CTA_INIT_COUNT
	.align		4
        /*00b4*/ 	.byte	0x02, 0x4a
	.zero		1
	.zero		1


	//----- nvinfo : EIATTR_EXIT_INSTR_OFFSETS
	.align		4
        /*00b8*/ 	.byte	0x04, 0x1c
        /*00ba*/ 	.short	(.L_133 - .L_132)


	//   ....[0]....
.L_132:
        /*00bc*/ 	.word	0x00000130


	//   ....[1]....
        /*00c0*/ 	.word	0x00000750


	//----- nvinfo : EIATTR_CRS_STACK_SIZE
	.align		4
.L_133:
        /*00c4*/ 	.byte	0x04, 0x1e
        /*00c6*/ 	.short	(.L_135 - .L_134)
.L_134:
        /*00c8*/ 	.word	0x00000000


	//----- nvinfo : EIATTR_CBANK_PARAM_SIZE
	.align		4
.L_135:
        /*00cc*/ 	.byte	0x03, 0x19
        /*00ce*/ 	.short	0x0040


	//----- nvinfo : EIATTR_PARAM_CBANK
	.align		4
        /*00d0*/ 	.byte	0x04, 0x0a
        /*00d2*/ 	.short	(.L_137 - .L_136)
	.align		4
.L_136:
        /*00d4*/ 	.word	index@(.nv.constant0._ZN5Local29Fused_Sum_Norm_Scatter_KernelEPKfS1_S1_S1_PKlPfiiii)
        /*00d8*/ 	.short	0x0380
        /*00da*/ 	.short	0x0040


	//----- nvinfo : EIATTR_SW_WAR
	.align		4
.L_137:
        /*00dc*/ 	.byte	0x04, 0x36
        /*00de*/ 	.short	(.L_139 - .L_138)
.L_138:
        /*00e0*/ 	.word	0x00000008
.L_139:


//--------------------- .nv.info._ZN5Local25Fused_ReLU_Scatter_KernelEPKfPKlPfiiii --------------------------
	.section	.nv.info._ZN5Local25Fused_ReLU_Scatter_KernelEPKfPKlPfiiii,"",@"SHT_CUDA_INFO"
	.sectionflags	@""
	.align	4


	//----- nvinfo : EIATTR_CUDA_API_VERSION
	.align		4
        /*0000*/ 	.byte	0x04, 0x37
        /*0002*/ 	.short	(.L_141 - .L_140)
.L_140:
        /*0004*/ 	.word	0x00000082


	//----- nvinfo : EIATTR_KPARAM_INFO
	.align		4
.L_141:
        /*0008*/ 	.byte	0x04, 0x17
        /*000a*/ 	.short	(.L_143 - .L_142)
.L_142:
        /*000c*/ 	.word	0x00000000
        /*0010*/ 	.short	0x0006
        /*0012*/ 	.short	0x0024
        /*0014*/ 	.byte	0x00, 0xf0, 0x11, 0x00


	//----- nvinfo : EIATTR_KPARAM_INFO
	.align		4
.L_143:
        /*0018*/ 	.byte	0x04, 0x17
        /*001a*/ 	.short	(.L_145 - .L_144)
.L_144:
        /*001c*/ 	.word	0x00000000
        /*0020*/ 	.short	0x0005
        /*0022*/ 	.short	0x0020
        /*0024*/ 	.byte	0x00, 0xf0, 0x11, 0x00


	//----- nvinfo : EIATTR_KPARAM_INFO
	.align		4
.L_145:
        /*0028*/ 	.byte	0x04, 0x17
        /*002a*/ 	.short	(.L_147 - .L_146)
.L_146:
        /*002c*/ 	.word	0x00000000
        /*0030*/ 	.short	0x0004
        /*0032*/ 	.short	0x001c
        /*0034*/ 	.byte	0x00, 0xf0, 0x11, 0x00


	//----- nvinfo : EIATTR_KPARAM_INFO
	.align		4
.L_147:
        /*0038*/ 	.byte	0x04, 0x17
        /*003a*/ 	.short	(.L_149 - .L_148)
.L_148:
        /*003c*/ 	.word	0x00000000
        /*0040*/ 	.short	0x0003
        /*0042*/ 	.short	0x0018
        /*0044*/ 	.byte	0x00, 0xf0, 0x11, 0x00


	//----- nvinfo : EIATTR_KPARAM_INFO
	.align		4
.L_149:
        /*0048*/ 	.byte	0x04, 0x17
        /*004a*/ 	.short	(.L_151 - .L_150)
.L_150:
        /*004c*/ 	.word	0x00000000
        /*0050*/ 	.short	0x0002
        /*0052*/ 	.short	0x0010
        /*0054*/ 	.byte	0x00, 0xf5, 0x21, 0x00


	//----- nvinfo : EIATTR_KPARAM_INFO
	.align		4
.L_151:
        /*0058*/ 	.byte	0x04, 0x17
        /*005a*/ 	.short	(.L_153 - .L_152)
.L_152:
        /*005c*/ 	.word	0x00000000
        /*0060*/ 	.short	0x0001
        /*0062*/ 	.short	0x0008
        /*0064*/ 	.byte	0x00, 0xf5, 0x21, 0x00


	//----- nvinfo : EIATTR_KPARAM_INFO
	.align		4
.L_153:
        /*0068*/ 	.byte	0x04, 0x17
        /*006a*/ 	.short	(.L_155 - .L_154)
.L_154:
        /*006c*/ 	.word	0x00000000
        /*0070*/ 	.short	0x0000
        /*0072*/ 	.short	0x0000
        /*0074*/ 	.byte	0x00, 0xf5, 0x21, 0x00


	//----- nvinfo : EIATTR_SPARSE_MMA_MASK
	.align		4
.L_155:
        /*0078*/ 	.byte	0x03, 0x50
        /*007a*/ 	.short	0x0000


	//----- nvinfo : EIATTR_MAXREG_COUNT
	.align		4
        /*007c*/ 	.byte	0x03, 0x1b
        /*007e*/ 	.short	0x00ff


	//----- nvinfo : EIATTR_MERCURY_ISA_VERSION
	.align		4
        /*0080*/ 	.byte	0x03, 0x5f
        /*0082*/ 	.short	0x0101


	//----- nvinfo : EIATTR_VRC_CTA_INIT_COUNT
	.align		4
        /*0084*/ 	.byte	0x02, 0x4a
	.zero		1
	.zero		1


	//----- nvinfo : EIATTR_EXIT_INSTR_OFFSETS
	.align		4
        /*0088*/ 	.byte	0x04, 0x1c
        /*008a*/ 	.short	(.L_157 - .L_156)


	//   ....[0]....
.L_156:
        /*008c*/ 	.word	0x00000130


	//   ....[1]....
        /*0090*/ 	.word	0x000006c0


	//----- nvinfo : EIATTR_CRS_STACK_SIZE
	.align		4
.L_157:
        /*0094*/ 	.byte	0x04, 0x1e
        /*0096*/ 	.short	(.L_159 - .L_158)
.L_158:
        /*0098*/ 	.word	0x00000000


	//----- nvinfo : EIATTR_CBANK_PARAM_SIZE
	.align		4
.L_159:
        /*009c*/ 	.byte	0x03, 0x19
        /*009e*/ 	.short	0x0028


	//----- nvinfo : EIATTR_PARAM_CBANK
	.align		4
        /*00a0*/ 	.byte	0x04, 0x0a
        /*00a2*/ 	.short	(.L_161 - .L_160)
	.align		4
.L_160:
        /*00a4*/ 	.word	index@(.nv.constant0._ZN5Local25Fused_ReLU_Scatter_KernelEPKfPKlPfiiii)
        /*00a8*/ 	.short	0x0380
        /*00aa*/ 	.short	0x0028


	//----- nvinfo : EIATTR_SW_WAR
	.align		4
.L_161:
        /*00ac*/ 	.byte	0x04, 0x36
        /*00ae*/ 	.short	(.L_163 - .L_162)
.L_162:
        /*00b0*/ 	.word	0x00000008
.L_163:


//--------------------- .nv.callgraph             --------------------------
	.section	.nv.callgraph,"",@"SHT_CUDA_CALLGRAPH"
	.align	4
	.sectionentsize	8
	.align		4
        /*0000*/ 	.word	0x00000000
	.align		4
        /*0004*/ 	.word	0xffffffff
	.align		4
        /*0008*/ 	.word	0x00000000
	.align		4
        /*000c*/ 	.word	0xfffffffe
	.align		4
        /*0010*/ 	.word	0x00000000
	.align		4
        /*0014*/ 	.word	0xfffffffd
	.align		4
        /*0018*/ 	.word	0x00000000
	.align		4
        /*001c*/ 	.word	0xfffffffc


//--------------------- .text._ZN5Local25Rank_Local_Scatter_KernelEPKfPKlS3_Pfiiiii --------------------------
	.section	.text._ZN5Local25Rank_Local_Scatter_KernelEPKfPKlS3_Pfiiiii,"ax",@progbits
	.align	128
        .global         _ZN5Local25Rank_Local_Scatter_KernelEPKfPKlS3_Pfiiiii
        .type           _ZN5Local25Rank_Local_Scatter_KernelEPKfPKlS3_Pfiiiii,@function
        .size           _ZN5Local25Rank_Local_Scatter_KernelEPKfPKlS3_Pfiiiii,(.L_x_46 - _ZN5Local25Rank_Local_Scatter_KernelEPKfPKlS3_Pfiiiii)
        .other          _ZN5Local25Rank_Local_Scatter_KernelEPKfPKlS3_Pfiiiii,@"STO_CUDA_ENTRY STV_DEFAULT"
_ZN5Local25Rank_Local_Scatter_KernelEPKfPKlS3_Pfiiiii:
.text._ZN5Local25Rank_Local_Scatter_KernelEPKfPKlS3_Pfiiiii:
[----:B------:R-:W-:Y:S01]  /*0000*/  LDC R1, c[0x0][0x37c] ;  /* 0x0000df00ff017b82 */ /* 0x000fe20000000800 */
[----:B------:R-:W0:Y:S07]  /*0010*/  S2R R11, SR_TID.Z ;  /* 0x00000000000b7919 */ /* 0x000e2e0000002300 */
[----:B------:R-:W1:Y:S01]  /*0020*/  LDC R12, c[0x0][0x360] ;  /* 0x0000d800ff0c7b82 */ /* 0x000e620000000800 */
[----:B------:R-:W2:Y:S01]  /*0030*/  LDCU UR7, c[0x0][0x3a0] ;  /* 0x00007400ff0777ac */ /* 0x000ea20008000800 */
[----:B------:R-:W1:Y:S01]  /*0040*/  S2R R15, SR_TID.X ;  /* 0x00000000000f7919 */ /* 0x000e620000002100 */
[----:B------:R-:W3:Y:S05]  /*0050*/  S2R R14, SR_TID.Y ;  /* 0x00000000000e7919 */ /* 0x000eea0000002200 */
[----:B------:R-:W3:Y:S08]  /*0060*/  LDC R13, c[0x0][0x364] ;  /* 0x0000d900ff0d7b82 */ /* 0x000ef00000000800 */
[----:B------:R-:W0:Y:S08]  /*0070*/  S2UR UR6, SR_CTAID.Z ;  /* 0x00000000000679c3 */ /* 0x000e300000002700 */
[----:B------:R-:W0:Y:S01]  /*0080*/  LDC R0, c[0x0][0x368] ;  /* 0x0000da00ff007b82 */ /* 0x000e220000000800 */
[----:B------:R-:W4:Y:S01]  /*0090*/  LDCU UR8, c[0x0][0x370] ;  /* 0x00006e00ff0877ac */ /* 0x000f220008000800 */
[----:B------:R-:W5:Y:S06]  /*00a0*/  LDCU UR9, c[0x0][0x374] ;  /* 0x00006e80ff0977ac */ /* 0x000f6c0008000800 */
[----:B------:R-:W1:Y:S08]  /*00b0*/  S2UR UR4, SR_CTAID.X ;  /* 0x00000000000479c3 */ /* 0x000e700000002500 */
[----:B------:R-:W3:Y:S01]  /*00c0*/  S2UR UR5, SR_CTAID.Y ;  /* 0x00000000000579c3 */ /* 0x000ee20000002600 */
[----:B0-----:R-:W-:-:S05]  /*00d0*/  IMAD R11, R0, UR6, R11 ;  /* 0x00000006000b7c24 */ /* 0x001fca000f8e020b */
[----:B--2---:R-:W-:Y:S01]  /*00e0*/  ISETP.GE.U32.AND P0, PT, R11, UR7, PT ;  /* 0x000000070b007c0c */ /* 0x004fe2000bf06070 */
[C---:B-1----:R-:W-:Y:S02]  /*00f0*/  IMAD R15, R12.reuse, UR4, R15 ;  /* 0x000000040c0f7c24 */ /* 0x042fe4000f8e020f */
[----:B----4-:R-:W-:Y:S02]  /*0100*/  IMAD R12, R12, UR8, RZ ;  /* 0x000000080c0c7c24 */ /* 0x010fe4000f8e02ff */
[C---:B---3--:R-:W-:Y:S02]  /*0110*/  IMAD R14, R13.reuse, UR5, R14 ;  /* 0x000000050d0e7c24 */ /* 0x048fe4000f8e020e */
[----:B-----5:R-:W-:-:S06]  /*0120*/  IMAD R13, R13, UR9, RZ ;  /* 0x000000090d0d7c24 */ /* 0x020fcc000f8e02ff */
[----:B------:R-:W-:Y:S05]  /*0130*/  @P0 EXIT ;  /* 0x000000000000094d */ /* 0x000fea0003800000 */
[----:B------:R-:W0:Y:S01]  /*0140*/  LDCU UR9, c[0x0][0x378] ;  /* 0x00006f00ff0977ac */ /* 0x000e220008000800 */
[----:B------:R-:W-:Y:S01]  /*0150*/  IMAD.MOV.U32 R10, RZ, RZ, RZ ;  /* 0x000000ffff0a7224 */ /* 0x000fe200078e00ff */
[----:B------:R-:W1:Y:S01]  /*0160*/  LDCU.64 UR4, c[0x0][0x3a8] ;  /* 0x00007500ff0477ac */ /* 0x000e620008000a00 */
[----:B------:R-:W2:Y:S01]  /*0170*/  LDCU UR8, c[0x0][0x3a4] ;  /* 0x00007480ff0877ac */ /* 0x000ea20008000800 */
[----:B------:R-:W3:Y:S01]  /*0180*/  LDCU.64 UR10, c[0x0][0x358] ;  /* 0x00006b00ff0a77ac */ /* 0x000ee20008000a00 */
[----:B------:R-:W-:Y:S01]  /*0190*/  USHF.R.S32.HI UR7, URZ, 0x1f, UR7 ;  /* 0x0000001fff077899 */ /* 0x000fe20008011407 */
[----:B0-----:R-:W-:Y:S01]  /*01a0*/  IMAD R0, R0, UR9, RZ ;  /* 0x0000000900007c24 */ /* 0x001fe2000f8e02ff */
[----:B-1----:R-:W-:Y:S02]  /*01b0*/  USHF.R.S32.HI UR6, URZ, 0x1f, UR5 ;  /* 0x0000001fff067899 */ /* 0x002fe40008011405 */
[----:B------:R-:W-:Y:S02]  /*01c0*/  USHF.R.S32.HI UR4, URZ, 0x1f, UR4 ;  /* 0x0000001fff047899 */ /* 0x000fe40008011404 */
[----:B--23--:R-:W-:-:S12]  /*01d0*/  USHF.R.S32.HI UR5, URZ, 0x1f, UR8 ;  /* 0x0000001fff057899 */ /* 0x00cfd80008011408 */
.L_x_6:
[----:B------:R-:W0:Y:S01]  /*01e0*/  LDCU UR8, c[0x0][0x3a4] ;  /* 0x00007480ff0877ac */ /* 0x000e220008000800 */
[----:B------:R-:W-:Y:S01]  /*01f0*/  BSSY.RECONVERGENT B0, `(.L_x_0) ;  /* 0x000004c000007945 */ /* 0x000fe20003800200 */
[----:B0-----:R-:W-:-:S13]  /*0200*/  ISETP.GE.U32.AND P0, PT, R14, UR8, PT ;  /* 0x000000080e007c0c */ /* 0x001fda000bf06070 */
[----:B------:R-:W-:Y:S05]  /*0210*/  @P0 BRA `(.L_x_1) ;  /* 0x0000000400240947 */ /* 0x000fea0003800000 */
[----:B------:R-:W-:Y:S02]  /*0220*/  IMAD.MOV.U32 R8, RZ, RZ, R14 ;  /* 0x000000ffff087224 */ /* 0x000fe400078e000e */
[----:B------:R-:W-:-:S07]  /*0230*/  IMAD.MOV.U32 R9, RZ, RZ, RZ ;  /* 0x000000ffff097224 */ /* 0x000fce00078e00ff */
.L_x_5:
[----:B------:R-:W0:Y:S01]  /*0240*/  LDCU UR14, c[0x0][0x3a4] ;  /* 0x00007480ff0e77ac */ /* 0x000e220008000800 */
[----:B------:R-:W1:Y:S01]  /*0250*/  LDC.64 R2, c[0x0][0x3a8] ;  /* 0x0000ea00ff027b82 */ /* 0x000e620000000a00 */
[----:B------:R-:W2:Y:S01]  /*0260*/  LDCU.64 UR8, c[0x0][0x388] ;  /* 0x00007100ff0877ac */ /* 0x000ea20008000a00 */
[----:B------:R-:W3:Y:S01]  /*0270*/  LDCU.64 UR12, c[0x0][0x390] ;  /* 0x00007200ff0c77ac */ /* 0x000ee20008000a00 */
[----:B0-----:R-:W-:Y:S02]  /*0280*/  IMAD R6, R10, UR14, RZ ;  /* 0x0000000e0a067c24 */ /* 0x001fe4000f8e02ff */
[----:B------:R-:W-:-:S04]  /*0290*/  IMAD.WIDE.U32 R4, R11, UR14, R8 ;  /* 0x0000000e0b047c25 */ /* 0x000fc8000f8e0008 */
[C---:B------:R-:W-:Y:S01]  /*02a0*/  IMAD R21, R11.reuse, UR5, R6 ;  /* 0x000000050b157c24 */ /* 0x040fe2000f8e0206 */
[----:B--2---:R-:W-:Y:S01]  /*02b0*/  LEA R18, P0, R4, UR8, 0x3 ;  /* 0x0000000804127c11 */ /* 0x004fe2000f8018ff */
[-C--:B-1----:R-:W-:Y:S01]  /*02c0*/  IMAD R16, R10, R3.reuse, RZ ;  /* 0x000000030a107224 */ /* 0x082fe200078e02ff */
[----:B------:R-:W0:Y:S01]  /*02d0*/  LDCU UR8, c[0x0][0x3b0] ;  /* 0x00007600ff0877ac */ /* 0x000e220008000800 */
[----:B------:R-:W-:Y:S01]  /*02e0*/  IMAD.WIDE.U32 R6, R11, R3, R8 ;  /* 0x000000030b067225 */ /* 0x000fe200078e0008 */
[----:B------:R-:W-:-:S03]  /*02f0*/  IADD3 R21, PT, PT, R5, R21, RZ ;  /* 0x0000001505157210 */ /* 0x000fc60007ffe0ff */
[----:B------:R-:W-:Y:S01]  /*0300*/  IMAD R17, R11, UR6, R16 ;  /* 0x000000060b117c24 */ /* 0x000fe2000f8e0210 */
[----:B------:R-:W-:Y:S02]  /*0310*/  LEA.HI.X R19, R4, UR9, R21, 0x3, P0 ;  /* 0x0000000904137c11 */ /* 0x000fe400080f1c15 */
[C---:B---3--:R-:W-:Y:S01]  /*0320*/  LEA R16, P0, R6.reuse, UR12, 0x3 ;  /* 0x0000000c06107c11 */ /* 0x048fe2000f8018ff */
[----:B------:R-:W-:Y:S02]  /*0330*/  IMAD.IADD R7, R7, 0x1, R17 ;  /* 0x0000000107077824 */ /* 0x000fe400078e0211 */
[----:B------:R-:W2:Y:S03]  /*0340*/  LDG.E.CONSTANT R18, desc[UR10][R18.64] ;  /* 0x0000000a12127981 */ /* 0x000ea6000c1e9900 */
[----:B------:R-:W-:-:S05]  /*0350*/  LEA.HI.X R17, R6, UR13, R7, 0x3, P0 ;  /* 0x0000000d06117c11 */ /* 0x000fca00080f1c07 */
[----:B------:R-:W0:Y:S01]  /*0360*/  LDG.E.CONSTANT R16, desc[UR10][R16.64] ;  /* 0x0000000a10107981 */ /* 0x000e22000c1e9900 */
[----:B------:R-:W-:Y:S01]  /*0370*/  ISETP.GE.U32.AND P0, PT, R15, R2, PT ;  /* 0x000000020f00720c */ /* 0x000fe20003f06070 */
[----:B------:R-:W-:Y:S01]  /*0380*/  BSSY.RECONVERGENT B1, `(.L_x_2) ;  /* 0x0000031000017945 */ /* 0x000fe20003800200 */
[----:B------:R-:W-:-:S05]  /*0390*/  IADD3 R8, P2, PT, R13, R8, RZ ;  /* 0x000000080d087210 */ /* 0x000fca0007f5e0ff */
[----:B------:R-:W-:Y:S01]  /*03a0*/  IMAD.X R9, RZ, RZ, R9, P2 ;  /* 0x000000ffff097224 */ /* 0x000fe200010e0609 */
[----:B------:R-:W-:Y:S02]  /*03b0*/  ISETP.GE.U32.AND P2, PT, R8, UR14, PT ;  /* 0x0000000e08007c0c */ /* 0x000fe4000bf46070 */
[----:B--2---:R-:W-:-:S04]  /*03c0*/  ISETP.GE.AND P1, PT, R18, R3, PT ;  /* 0x000000031200720c */ /* 0x004fc80003f26270 */
[----:B------:R-:W-:-:S04]  /*03d0*/  ISETP.LT.OR P1, PT, R18, RZ, P1 ;  /* 0x000000ff1200720c */ /* 0x000fc80000f21670 */
[----:B------:R-:W-:-:S04]  /*03e0*/  ISETP.GE.U32.OR.EX P0, PT, RZ, UR4, P1, P0 ;  /* 0x00000004ff007c0c */ /* 0x000fc80008f06500 */
[----:B0-----:R-:W-:Y:S02]  /*03f0*/  ISETP.NE.OR P1, PT, R16, UR8, P0 ;  /* 0x0000000810007c0c */ /* 0x001fe40008725670 */
[----:B------:R-:W-:-:S11]  /*0400*/  ISETP.GE.U32.AND.EX P0, PT, R9, UR5, PT, P2 ;  /* 0x0000000509007c0c */ /* 0x000fd6000bf06120 */
[----:B------:R-:W-:Y:S05]  /*0410*/  @P1 BRA `(.L_x_3) ;  /* 0x00000000009c1947 */ /* 0x000fea0003800000 */
[----:B------:R-:W-:Y:S01]  /*0420*/  IMAD R6, R2, UR6, RZ ;  /* 0x0000000602067c24 */ /* 0x000fe2000f8e02ff */
[----:B------:R-:W0:Y:S01]  /*0430*/  LDCU.64 UR8, c[0x0][0x398] ;  /* 0x00007300ff0877ac */ /* 0x000e220008000a00 */
[-C--:B------:R-:W-:Y:S01]  /*0440*/  IMAD.WIDE.U32 R16, R3, R2.reuse, RZ ;  /* 0x0000000203107225 */ /* 0x080fe200078e00ff */
[----:B------:R-:W-:Y:S01]  /*0450*/  SHF.L.U32 R23, R15, 0x2, RZ ;  /* 0x000000020f177819 */ /* 0x000fe200000006ff */
[----:B------:R-:W1:Y:S02]  /*0460*/  LDCU.64 UR12, c[0x0][0x380] ;  /* 0x00007000ff0c77ac */ /* 0x000e640008000a00 */
[----:B------:R-:W-:Y:S01]  /*0470*/  IMAD R3, R3, UR4, R6 ;  /* 0x0000000403037c24 */ /* 0x000fe2000f8e0206 */
[----:B------:R-:W-:Y:S01]  /*0480*/  SHF.R.U32.HI R25, RZ, 0x1e, R15 ;  /* 0x0000001eff197819 */ /* 0x000fe2000001160f */
[C---:B------:R-:W-:Y:S02]  /*0490*/  IMAD R19, R4.reuse, UR4, RZ ;  /* 0x0000000404137c24 */ /* 0x040fe4000f8e02ff */
[----:B------:R-:W-:Y:S01]  /*04a0*/  IMAD.WIDE.U32 R4, R4, R2, RZ ;  /* 0x0000000204047225 */ /* 0x000fe200078e00ff */
[----:B------:R-:W-:-:S03]  /*04b0*/  IADD3 R6, PT, PT, R17, R3, RZ ;  /* 0x0000000311067210 */ /* 0x000fc60007ffe0ff */
[----:B------:R-:W-:Y:S02]  /*04c0*/  IMAD R19, R21, R2, R19 ;  /* 0x0000000215137224 */ /* 0x000fe400078e0213 */
[-C--:B------:R-:W-:Y:S02]  /*04d0*/  IMAD R3, R6, R11.reuse, RZ ;  /* 0x0000000b06037224 */ /* 0x080fe400078e02ff */
[----:B------:R-:W-:-:S04]  /*04e0*/  IMAD.WIDE.U32 R6, R16, R11, RZ ;  /* 0x0000000b10067225 */ /* 0x000fc800078e00ff */
[----:B------:R-:W-:Y:S01]  /*04f0*/  IMAD R17, R10, R16, R3 ;  /* 0x000000100a117224 */ /* 0x000fe200078e0203 */
[----:B0-----:R-:W-:Y:S01]  /*0500*/  LEA R16, P1, R6, UR8, 0x2 ;  /* 0x0000000806107c11 */ /* 0x001fe2000f8210ff */
[----:B------:R-:W-:Y:S01]  /*0510*/  IMAD.MOV.U32 R21, RZ, RZ, R15 ;  /* 0x000000ffff157224 */ /* 0x000fe200078e000f */
[----:B-1----:R-:W-:Y:S01]  /*0520*/  LEA R3, P2, R4, UR12, 0x2 ;  /* 0x0000000c04037c11 */ /* 0x002fe2000f8410ff */
[----:B------:R-:W-:Y:S02]  /*0530*/  IMAD.IADD R17, R7, 0x1, R17 ;  /* 0x0000000107117824 */ /* 0x000fe400078e0211 */
[----:B------:R-:W-:Y:S02]  /*0540*/  IMAD.IADD R7, R5, 0x1, R19 ;  /* 0x0000000105077824 */ /* 0x000fe400078e0213 */
[----:B------:R-:W-:Y:S01]  /*0550*/  IMAD R5, R18, R2, RZ ;  /* 0x0000000212057224 */ /* 0x000fe200078e02ff */
[----:B------:R-:W-:Y:S01]  /*0560*/  LEA.HI.X R17, R6, UR9, R17, 0x2, P1 ;  /* 0x0000000906117c11 */ /* 0x000fe200088f1411 */
[----:B------:R-:W-:Y:S01]  /*0570*/  IMAD.MOV.U32 R18, RZ, RZ, RZ ;  /* 0x000000ffff127224 */ /* 0x000fe200078e00ff */
[----:B------:R-:W-:Y:S01]  /*0580*/  LEA.HI.X R20, R4, UR13, R7, 0x2, P2 ;  /* 0x0000000d04147c11 */ /* 0x000fe200090f1407 */
[----:B------:R-:W-:-:S07]  /*0590*/  IMAD.WIDE R16, R5, 0x4, R16 ;  /* 0x0000000405107825 */ /* 0x000fce00078e0210 */
.L_x_4:
[----:B------:R-:W-:-:S04]  /*05a0*/  IADD3 R6, P1, PT, R23, R3, RZ ;  /* 0x0000000317067210 */ /* 0x000fc80007f3e0ff */
[----:B------:R-:W-:-:S05]  /*05b0*/  IADD3.X R7, PT, PT, R25, R20, RZ, P1, !PT ;  /* 0x0000001419077210 */ /* 0x000fca0000ffe4ff */
[----:B------:R-:W2:Y:S01]  /*05c0*/  LDG.E.CONSTANT R6, desc[UR10][R6.64] ;  /* 0x0000000a06067981 */ /* 0x000ea2000c1e9900 */
[----:B------:R-:W-:-:S05]  /*05d0*/  IADD3 R4, P2, PT, R16, R23, RZ ;  /* 0x0000001710047210 */ /* 0x000fca0007f5e0ff */
[----:B------:R-:W-:Y:S01]  /*05e0*/  IMAD.X R5, R17, 0x1, R25, P2 ;  /* 0x0000000111057824 */ /* 0x000fe200010e0619 */
[----:B------:R-:W-:-:S04]  /*05f0*/  LEA R23, P2, R12, R23, 0x2 ;  /* 0x000000170c177211 */ /* 0x000fc800078410ff */
[----:B------:R-:W-:Y:S02]  /*0600*/  LEA.HI.X R25, R12, R25, RZ, 0x2, P2 ;  /* 0x000000190c197211 */ /* 0x000fe400010f14ff */
[----:B--2---:R-:W-:-:S04]  /*0610*/  FSETP.GEU.AND P1, PT, R6, RZ, PT ;  /* 0x000000ff0600720b */ /* 0x004fc80003f2e000 */
[----:B------:R-:W-:Y:S02]  /*0620*/  FSEL R19, R6, RZ, P1 ;  /* 0x000000ff06137208 */ /* 0x000fe40000800000 */
[----:B------:R-:W-:-:S03]  /*0630*/  IADD3 R21, P1, PT, R12, R21, RZ ;  /* 0x000000150c157210 */ /* 0x000fc60007f3e0ff */
[----:B------:R0:W-:Y:S02]  /*0640*/  REDG.E.ADD.F32.FTZ.RN.STRONG.GPU desc[UR10][R4.64], R19 ;  /* 0x00000013040079a6 */ /* 0x0001e4000c12f30a */
[----:B------:R-:W-:Y:S01]  /*0650*/  IMAD.X R18, RZ, RZ, R18, P1 ;  /* 0x000000ffff127224 */ /* 0x000fe200008e0612 */
[----:B------:R-:W-:-:S04]  /*0660*/  ISETP.GE.U32.AND P1, PT, R21, R2, PT ;  /* 0x000000021500720c */ /* 0x000fc80003f26070 */
[----:B------:R-:W-:-:S13]  /*0670*/  ISETP.GE.U32.AND.EX P1, PT, R18, UR4, PT, P1 ;  /* 0x0000000412007c0c */ /* 0x000fda000bf26110 */
[----:B0-----:R-:W-:Y:S05]  /*0680*/  @!P1 BRA `(.L_x_4) ;  /* 0xfffffffc00c49947 */ /* 0x001fea000383ffff */
.L_x_3:
[----:B------:R-:W-:Y:S05]  /*0690*/  BSYNC.RECONVERGENT B1 ;  /* 0x0000000000017941 */ /* 0x000fea0003800200 */
.L_x_2:
[----:B------:R-:W-:Y:S05]  /*06a0*/  @!P0 BRA `(.L_x_5) ;  /* 0xfffffff800e48947 */ /* 0x000fea000383ffff */
.L_x_1:
[----:B------:R-:W-:Y:S05]  /*06b0*/  BSYNC.RECONVERGENT B0 ;  /* 0x0000000000007941 */ /* 0x000fea0003800200 */
.L_x_0:
[----:B------:R-:W0:Y:S01]  /*06c0*/  LDCU UR8, c[0x0][0x3a0] ;  /* 0x00007400ff0877ac */ /* 0x000e220008000800 */
[----:B------:R-:W-:-:S04]  /*06d0*/  IADD3 R11, P0, PT, R0, R11, RZ ;  /* 0x0000000b000b7210 */ /* 0x000fc80007f1e0ff */
[----:B------:R-:W-:Y:S02]  /*06e0*/  IADD3.X R10, PT, PT, RZ, R10, RZ, P0, !PT ;  /* 0x0000000aff0a7210 */ /* 0x000fe400007fe4ff */
[----:B0-----:R-:W-:-:S04]  /*06f0*/  ISETP.GE.U32.AND P0, PT, R11, UR8, PT ;  /* 0x000000080b007c0c */ /* 0x001fc8000bf06070 */
[----:B------:R-:W-:-:S13]  /*0700*/  ISETP.GE.U32.AND.EX P0, PT, R10, UR7, PT, P0 ;  /* 0x000000070a007c0c */ /* 0x000fda000bf06100 */
[----:B------:R-:W-:Y:S05]  /*0710*/  @!P0 BRA `(.L_x_6) ;  /* 0xfffffff800b08947 */ /* 0x000fea000383ffff */
[----:B------:R-:W-:Y:S05]  /*0720*/  EXIT ;  /* 0x000000000000794d */ /* 0x000fea0003800000 */
.L_x_7:
[----:B------:R-:W-:-:S00]  /*0730*/  BRA `(.L_x_7) ;  /* 0xfffffffc00fc7947 */ /* 0x000fc0000383ffff */
[----:B------:R-:W-:-:S00]  /*0740*/  NOP ;  /* 0x0000000000007918 */ /* 0x000fc00000000000 */
        /* <DEDUP_REMOVED lines=11> */
.L_x_46:


//--------------------- .text._ZN5Local24Rank_Local_Gather_KernelEPKfPKlS3_Pfiiiii --------------------------
	.section	.text._ZN5Local24Rank_Local_Gather_KernelEPKfPKlS3_Pfiiiii,"ax",@progbits
	.align	128
        .global         _ZN5Local24Rank_Local_Gather_KernelEPKfPKlS3_Pfiiiii
        .type           _ZN5Local24Rank_Local_Gather_KernelEPKfPKlS3_Pfiiiii,@function
        .size           _ZN5Local24Rank_Local_Gather_KernelEPKfPKlS3_Pfiiiii,(.L_x_47 - _ZN5Local24Rank_Local_Gather_KernelEPKfPKlS3_Pfiiiii)
        .other          _ZN5Local24Rank_Local_Gather_KernelEPKfPKlS3_Pfiiiii,@"STO_CUDA_ENTRY STV_DEFAULT"
_ZN5Local24Rank_Local_Gather_KernelEPKfPKlS3_Pfiiiii:
.text._ZN5Local24Rank_Local_Gather_KernelEPKfPKlS3_Pfiiiii:
[----:B------:R-:W-:Y:S01]  /*0000*/  LDC R1, c[0x0][0x37c] ;  /* 0x0000df00ff017b82 */ /* 0x000fe20000000800 */
[----:B------:R-:W0:Y:S07]  /*0010*/  S2R R16, SR_TID.Z ;  /* 0x0000000000107919 */ /* 0x000e2e0000002300 */
[----:B------:R-:W1:Y:S01]  /*0020*/  LDC R12, c[0x0][0x360] ;  /* 0x0000d800ff0c7b82 */ /* 0x000e620000000800 */
[----:B------:R-:W2:Y:S01]  /*0030*/  LDCU UR7, c[0x0][0x3a0] ;  /* 0x00007400ff0777ac */ /* 0x000ea20008000800 */
[----:B------:R-:W1:Y:S01]  /*0040*/  S2R R13, SR_TID.X ;  /* 0x00000000000d7919 */ /* 0x000e620000002100 */
[----:B------:R-:W3:Y:S05]  /*0050*/  S2R R0, SR_TID.Y ;  /* 0x0000000000007919 */ /* 0x000eea0000002200 */
[----:B------:R-:W4:Y:S08]  /*0060*/  LDC R3, c[0x0][0x364] ;  /* 0x0000d900ff037b82 */ /* 0x000f300000000800 */
[----:B------:R-:W0:Y:S08]  /*0070*/  S2UR UR6, SR_CTAID.Z ;  /* 0x00000000000679c3 */ /* 0x000e300000002700 */
[----:B------:R-:W0:Y:S01]  /*0080*/  LDC R15, c[0x0][0x368] ;  /* 0x0000da00ff0f7b82 */ /* 0x000e220000000800 */
[----:B------:R-:W5:Y:S01]  /*0090*/  LDCU UR8, c[0x0][0x370] ;  /* 0x00006e00ff0877ac */ /* 0x000f620008000800 */
[----:B------:R-:W4:Y:S06]  /*00a0*/  LDCU UR9, c[0x0][0x374] ;  /* 0x00006e80ff0977ac */ /* 0x000f2c0008000800 */
[----:B------:R-:W1:Y:S08]  /*00b0*/  S2UR UR4, SR_CTAID.X ;  /* 0x00000000000479c3 */ /* 0x000e700000002500 */
[----:B------:R-:W3:Y:S01]  /*00c0*/  S2UR UR5, SR_CTAID.Y ;  /* 0x00000000000579c3 */ /* 0x000ee20000002600 */
[----:B----4-:R-:W-:-:S02]  /*00d0*/  IMAD R14, R3, UR9, RZ ;  /* 0x00000009030e7c24 */ /* 0x010fc4000f8e02ff */
[----:B0-----:R-:W-:-:S05]  /*00e0*/  IMAD R16, R15, UR6, R16 ;  /* 0x000000060f107c24 */ /* 0x001fca000f8e0210 */
[----:B--2---:R-:W-:Y:S01]  /*00f0*/  ISETP.GE.U32.AND P0, PT, R16, UR7, PT ;  /* 0x0000000710007c0c */ /* 0x004fe2000bf06070 */
[C---:B-1----:R-:W-:Y:S02]  /*0100*/  IMAD R13, R12.reuse, UR4, R13 ;  /* 0x000000040c0d7c24 */ /* 0x042fe4000f8e020d */
[----:B-----5:R-:W-:Y:S02]  /*0110*/  IMAD R12, R12, UR8, RZ ;  /* 0x000000080c0c7c24 */ /* 0x020fe4000f8e02ff */
[----:B---3--:R-:W-:-:S08]  /*0120*/  IMAD R0, R3, UR5, R0 ;  /* 0x0000000503007c24 */ /* 0x008fd0000f8e0200 */
[----:B------:R-:W-:Y:S05]  /*0130*/  @P0 EXIT ;  /* 0x000000000000094d */ /* 0x000fea0003800000 */
[----:B------:R-:W0:Y:S01]  /*0140*/  LDCU.64 UR8, c[0x0][0x3a8] ;  /* 0x00007500ff0877ac */ /* 0x000e220008000a00 */
[----:B------:R-:W-:Y:S01]  /*0150*/  IMAD.MOV.U32 R18, RZ, RZ, RZ ;  /* 0x000000ffff127224 */ /* 0x000fe200078e00ff */
[----:B------:R-:W1:Y:S01]  /*0160*/  LDCU UR4, c[0x0][0x3a4] ;  /* 0x00007480ff0477ac */ /* 0x000e620008000800 */
[----:B------:R-:W2:Y:S01]  /*0170*/  LDCU UR10, c[0x0][0x378] ;  /* 0x00006f00ff0a77ac */ /* 0x000ea20008000800 */
[----:B------:R-:W3:Y:S01]  /*0180*/  LDCU.64 UR12, c[0x0][0x358] ;  /* 0x00006b00ff0c77ac */ /* 0x000ee20008000a00 */
[----:B------:R-:W-:Y:S02]  /*0190*/  USHF.R.S32.HI UR7, URZ, 0x1f, UR7 ;  /* 0x0000001fff077899 */ /* 0x000fe40008011407 */
[----:B0-----:R-:W-:Y:S02]  /*01a0*/  USHF.R.S32.HI UR11, URZ, 0x1f, UR8 ;  /* 0x0000001fff0b7899 */ /* 0x001fe40008011408 */
[----:B------:R-:W-:Y:S02]  /*01b0*/  USHF.R.S32.HI UR6, URZ, 0x1f, UR9 ;  /* 0x0000001fff067899 */ /* 0x000fe40008011409 */
[----:B-1----:R-:W-:Y:S01]  /*01c0*/  UIMAD.WIDE UR4, UR8, UR4, URZ ;  /* 0x00000004080472a5 */ /* 0x002fe2000f8e02ff */
[----:B--2---:R-:W-:-:S03]  /*01d0*/  IMAD R15, R15, UR10, RZ ;  /* 0x0000000a0f0f7c24 */ /* 0x004fc6000f8e02ff */
[----:B------:R-:W-:Y:S02]  /*01e0*/  USHF.L.U64.HI UR5, UR4, 0x2, UR5 ;  /* 0x0000000204057899 */ /* 0x000fe40008010205 */
[----:B---3--:R-:W-:-:S12]  /*01f0*/  USHF.L.U32 UR4, UR4, 0x2, URZ ;  /* 0x0000000204047899 */ /* 0x008fd800080006ff */
.L_x_14:
[----:B0-----:R-:W0:Y:S01]  /*0200*/  LDCU UR8, c[0x0][0x3ac] ;  /* 0x00007580ff0877ac */ /* 0x001e220008000800 */
[----:B------:R-:W-:Y:S01]  /*0210*/  BSSY.RECONVERGENT B0, `(.L_x_8) ;  /* 0x0000044000007945 */ /* 0x000fe20003800200 */
[----:B0-----:R-:W-:-:S13]  /*0220*/  ISETP.GE.U32.AND P0, PT, R0, UR8, PT ;  /* 0x0000000800007c0c */ /* 0x001fda000bf06070 */
[----:B------:R-:W-:Y:S05]  /*0230*/  @P0 BRA `(.L_x_9) ;  /* 0x0000000400040947 */ /* 0x000fea0003800000 */
[----:B------:R-:W0:Y:S01]  /*0240*/  LDC.64 R2, c[0x0][0x380] ;  /* 0x0000e000ff027b82 */ /* 0x000e220000000a00 */
[----:B------:R-:W-:Y:S02]  /*0250*/  IMAD R5, R16, UR5, RZ ;  /* 0x0000000510057c24 */ /* 0x000fe4000f8e02ff */
[----:B------:R-:W-:Y:S02]  /*0260*/  IMAD.MOV.U32 R20, RZ, RZ, R0 ;  /* 0x000000ffff147224 */ /* 0x000fe400078e0000 */
[----:B------:R-:W-:Y:S02]  /*0270*/  IMAD R5, R18, UR4, R5 ;  /* 0x0000000412057c24 */ /* 0x000fe4000f8e0205 */
[----:B------:R-:W-:Y:S02]  /*0280*/  IMAD.MOV.U32 R21, RZ, RZ, RZ ;  /* 0x000000ffff157224 */ /* 0x000fe400078e00ff */
[----:B0-----:R-:W-:-:S04]  /*0290*/  IMAD.WIDE.U32 R2, R16, UR4, R2 ;  /* 0x0000000410027c25 */ /* 0x001fc8000f8e0002 */
[----:B------:R-:W-:-:S07]  /*02a0*/  IMAD.IADD R17, R3, 0x1, R5 ;  /* 0x0000000103117824 */ /* 0x000fce00078e0205 */
.L_x_13:
[----:B0-----:R-:W0:Y:S01]  /*02b0*/  LDC.64 R4, c[0x0][0x3a8] ;  /* 0x0000ea00ff047b82 */ /* 0x001e220000000a00 */
[----:B------:R-:W1:Y:S01]  /*02c0*/  LDCU.64 UR8, c[0x0][0x388] ;  /* 0x00007100ff0877ac */ /* 0x000e620008000a00 */
[----:B------:R-:W2:Y:S01]  /*02d0*/  LDCU.64 UR14, c[0x0][0x390] ;  /* 0x00007200ff0e77ac */ /* 0x000ea20008000a00 */
[-C--:B0-----:R-:W-:Y:S02]  /*02e0*/  IMAD R7, R18, R5.reuse, RZ ;  /* 0x0000000512077224 */ /* 0x081fe400078e02ff */
[----:B------:R-:W-:-:S04]  /*02f0*/  IMAD.WIDE.U32 R8, R16, R5, R20 ;  /* 0x0000000510087225 */ /* 0x000fc800078e0014 */
[----:B------:R-:W-:Y:S01]  /*0300*/  IMAD R7, R16, UR6, R7 ;  /* 0x0000000610077c24 */ /* 0x000fe2000f8e0207 */
[----:B------:R-:W-:-:S03]  /*0310*/  SHF.L.U32 R10, R8, 0x3, RZ ;  /* 0x00000003080a7819 */ /* 0x000fc600000006ff */
[----:B------:R-:W-:Y:S01]  /*0320*/  IMAD.IADD R19, R9, 0x1, R7 ;  /* 0x0000000109137824 */ /* 0x000fe200078e0207 */
[----:B-1----:R-:W-:Y:S01]  /*0330*/  IADD3 R6, P0, PT, R10, UR8, RZ ;  /* 0x000000080a067c10 */ /* 0x002fe2000ff1e0ff */
[----:B------:R-:W0:Y:S03]  /*0340*/  LDCU UR8, c[0x0][0x3b0] ;  /* 0x00007600ff0877ac */ /* 0x000e260008000800 */
[----:B------:R-:W-:-:S04]  /*0350*/  SHF.L.U64.HI R11, R8, 0x3, R19 ;  /* 0x00000003080b7819 */ /* 0x000fc80000010213 */
[----:B------:R-:W-:Y:S01]  /*0360*/  IADD3.X R7, PT, PT, R11, UR9, RZ, P0, !PT ;  /* 0x000000090b077c10 */ /* 0x000fe200087fe4ff */
[----:B------:R-:W1:Y:S01]  /*0370*/  LDCU UR9, c[0x0][0x3a4] ;  /* 0x00007480ff0977ac */ /* 0x000e620008000800 */
[----:B--2---:R-:W-:-:S03]  /*0380*/  IADD3 R10, P0, PT, R10, UR14, RZ ;  /* 0x0000000e0a0a7c10 */ /* 0x004fc6000ff1e0ff */
[----:B------:R-:W1:Y:S01]  /*0390*/  LDG.E.CONSTANT R23, desc[UR12][R6.64] ;  /* 0x0000000c06177981 */ /* 0x000e62000c1e9900 */
[----:B------:R-:W-:-:S05]  /*03a0*/  IADD3.X R11, PT, PT, R11, UR15, RZ, P0, !PT ;  /* 0x0000000f0b0b7c10 */ /* 0x000fca00087fe4ff */
[----:B------:R-:W0:Y:S01]  /*03b0*/  LDG.E.CONSTANT R10, desc[UR12][R10.64] ;  /* 0x0000000c0a0a7981 */ /* 0x000e22000c1e9900 */
[----:B------:R-:W-:Y:S01]  /*03c0*/  ISETP.GE.U32.AND P0, PT, R13, R4, PT ;  /* 0x000000040d00720c */ /* 0x000fe20003f06070 */
[----:B------:R-:W-:Y:S01]  /*03d0*/  BSSY.RECONVERGENT B1, `(.L_x_10) ;  /* 0x0000026000017945 */ /* 0x000fe20003800200 */
[----:B------:R-:W-:-:S05]  /*03e0*/  IADD3 R20, P2, PT, R14, R20, RZ ;  /* 0x000000140e147210 */ /* 0x000fca0007f5e0ff */
[----:B------:R-:W-:Y:S01]  /*03f0*/  IMAD.X R21, RZ, RZ, R21, P2 ;  /* 0x000000ffff157224 */ /* 0x000fe200010e0615 */
[----:B-1----:R-:W-:-:S04]  /*0400*/  ISETP.GE.AND P1, PT, R23, UR9, PT ;  /* 0x0000000917007c0c */ /* 0x002fc8000bf26270 */
[----:B------:R-:W-:Y:S02]  /*0410*/  ISETP.LT.OR P3, PT, R23, RZ, P1 ;  /* 0x000000ff1700720c */ /* 0x000fe40000f61670 */
[----:B------:R-:W-:Y:S02]  /*0420*/  ISETP.GE.U32.AND P1, PT, R20, R5, PT ;  /* 0x000000051400720c */ /* 0x000fe40003f26070 */
[----:B------:R-:W-:Y:S02]  /*0430*/  ISETP.GE.U32.OR.EX P0, PT, RZ, UR11, P3, P0 ;  /* 0x0000000bff007c0c */ /* 0x000fe40009f06500 */
[----:B------:R-:W-:Y:S02]  /*0440*/  ISETP.GE.U32.AND.EX P1, PT, R21, UR6, PT, P1 ;  /* 0x0000000615007c0c */ /* 0x000fe4000bf26110 */
[----:B0-----:R-:W-:-:S13]  /*0450*/  ISETP.NE.OR P0, PT, R10, UR8, P0 ;  /* 0x000000080a007c0c */ /* 0x001fda0008705670 */
[----:B------:R-:W-:Y:S05]  /*0460*/  @P0 BRA `(.L_x_11) ;  /* 0x0000000000700947 */ /* 0x000fea0003800000 */
[----:B------:R-:W0:Y:S01]  /*0470*/  LDCU.64 UR8, c[0x0][0x398] ;  /* 0x00007300ff0877ac */ /* 0x000e220008000a00 */
[C---:B------:R-:W-:Y:S01]  /*0480*/  IMAD R5, R8.reuse, UR11, RZ ;  /* 0x0000000b08057c24 */ /* 0x040fe2000f8e02ff */
[----:B------:R-:W-:Y:S01]  /*0490*/  MOV R6, R2 ;  /* 0x0000000200067202 */ /* 0x000fe20000000f00 */
[----:B------:R-:W-:-:S04]  /*04a0*/  IMAD.WIDE.U32 R8, R8, R4, RZ ;  /* 0x0000000408087225 */ /* 0x000fc800078e00ff */
[----:B------:R-:W-:Y:S01]  /*04b0*/  HFMA2 R22, -RZ, RZ, 0, 0 ;  /* 0x00000000ff167431 */ /* 0x000fe200000001ff */
[----:B------:R-:W-:Y:S01]  /*04c0*/  SHF.R.U32.HI R25, RZ, 0x1e, R13 ;  /* 0x0000001eff197819 */ /* 0x000fe2000001160d */
[-C--:B------:R-:W-:Y:S02]  /*04d0*/  IMAD R7, R19, R4.reuse, R5 ;  /* 0x0000000413077224 */ /* 0x080fe400078e0205 */
[----:B------:R-:W-:Y:S02]  /*04e0*/  IMAD R11, R23, R4, RZ ;  /* 0x00000004170b7224 */ /* 0x000fe400078e02ff */
[----:B------:R-:W-:Y:S02]  /*04f0*/  IMAD.IADD R9, R9, 0x1, R7 ;  /* 0x0000000109097824 */ /* 0x000fe400078e0207 */
[----:B------:R-:W-:Y:S02]  /*0500*/  IMAD.MOV.U32 R7, RZ, RZ, R17 ;  /* 0x000000ffff077224 */ /* 0x000fe400078e0011 */
[----:B------:R-:W-:-:S02]  /*0510*/  IMAD.SHL.U32 R23, R13, 0x4, RZ ;  /* 0x000000040d177824 */ /* 0x000fc400078e00ff */
[----:B------:R-:W-:Y:S01]  /*0520*/  IMAD.WIDE R6, R11, 0x4, R6 ;  /* 0x000000040b067825 */ /* 0x000fe200078e0206 */
[----:B0-----:R-:W-:-:S03]  /*0530*/  LEA R5, P0, R8, UR8, 0x2 ;  /* 0x0000000808057c11 */ /* 0x001fc6000f8010ff */
[----:B------:R-:W-:Y:S01]  /*0540*/  IMAD.MOV.U32 R19, RZ, RZ, R13 ;  /* 0x000000ffff137224 */ /* 0x000fe200078e000d */
[----:B------:R-:W-:-:S09]  /*0550*/  LEA.HI.X R24, R8, UR9, R9, 0x2, P0 ;  /* 0x0000000908187c11 */ /* 0x000fd200080f1409 */
.L_x_12:
[----:B------:R-:W-:-:S05]  /*0560*/  IADD3 R8, P0, PT, R6, R23, RZ ;  /* 0x0000001706087210 */ /* 0x000fca0007f1e0ff */
[----:B0-----:R-:W-:-:S06]  /*0570*/  IMAD.X R9, R7, 0x1, R25, P0 ;  /* 0x0000000107097824 */ /* 0x001fcc00000e0619 */
[----:B------:R-:W2:Y:S01]  /*0580*/  LDG.E.CONSTANT R9, desc[UR12][R8.64] ;  /* 0x0000000c08097981 */ /* 0x000ea2000c1e9900 */
[----:B------:R-:W-:Y:S02]  /*0590*/  IADD3 R10, P0, PT, R23, R5, RZ ;  /* 0x00000005170a7210 */ /* 0x000fe40007f1e0ff */
[----:B------:R-:W-:-:S03]  /*05a0*/  LEA R23, P2, R12, R23, 0x2 ;  /* 0x000000170c177211 */ /* 0x000fc600078410ff */
[----:B------:R-:W-:Y:S01]  /*05b0*/  IMAD.X R11, R25, 0x1, R24, P0 ;  /* 0x00000001190b7824 */ /* 0x000fe200000e0618 */
[C---:B------:R-:W-:Y:S02]  /*05c0*/  IADD3 R19, P0, PT, R12.reuse, R19, RZ ;  /* 0x000000130c137210 */ /* 0x040fe40007f1e0ff */
[----:B------:R-:W-:Y:S02]  /*05d0*/  LEA.HI.X R25, R12, R25, RZ, 0x2, P2 ;  /* 0x000000190c197211 */ /* 0x000fe400010f14ff */
[----:B------:R-:W-:Y:S02]  /*05e0*/  IADD3.X R22, PT, PT, RZ, R22, RZ, P0, !PT ;  /* 0x00000016ff167210 */ /* 0x000fe400007fe4ff */
[----:B------:R-:W-:-:S04]  /*05f0*/  ISETP.GE.U32.AND P0, PT, R19, R4, PT ;  /* 0x000000041300720c */ /* 0x000fc80003f06070 */
[----:B------:R-:W-:Y:S01]  /*0600*/  ISETP.GE.U32.AND.EX P0, PT, R22, UR11, PT, P0 ;  /* 0x0000000b16007c0c */ /* 0x000fe2000bf06100 */
[----:B--2---:R0:W-:-:S12]  /*0610*/  STG.E desc[UR12][R10.64], R9 ;  /* 0x000000090a007986 */ /* 0x0041d8000c10190c */
[----:B------:R-:W-:Y:S05]  /*0620*/  @!P0 BRA `(.L_x_12) ;  /* 0xfffffffc00cc8947 */ /* 0x000fea000383ffff */
.L_x_11:
[----:B------:R-:W-:Y:S05]  /*0630*/  BSYNC.RECONVERGENT B1 ;  /* 0x0000000000017941 */ /* 0x000fea0003800200 */
.L_x_10:
[----:B------:R-:W-:Y:S05]  /*0640*/  @!P1 BRA `(.L_x_13) ;  /* 0xfffffffc00189947 */ /* 0x000fea000383ffff */
.L_x_9:
[----:B------:R-:W-:Y:S05]  /*0650*/  BSYNC.RECONVERGENT B0 ;  /* 0x0000000000007941 */ /* 0x000fea0003800200 */
.L_x_8:
[----:B------:R-:W1:Y:S01]  /*0660*/  LDCU UR8, c[0x0][0x3a0] ;  /* 0x00007400ff0877ac */ /* 0x000e620008000800 */
[----:B------:R-:W-:-:S05]  /*0670*/  IADD3 R16, P0, PT, R15, R16, RZ ;  /* 0x000000100f107210 */ /* 0x000fca0007f1e0ff */
[----:B------:R-:W-:Y:S01]  /*0680*/  IMAD.X R18, RZ, RZ, R18, P0 ;  /* 0x000000ffff127224 */ /* 0x000fe200000e0612 */
[----:B-1----:R-:W-:-:S04]  /*0690*/  ISETP.GE.U32.AND P0, PT, R16, UR8, PT ;  /* 0x0000000810007c0c */ /* 0x002fc8000bf06070 */
[----:B------:R-:W-:-:S13]  /*06a0*/  ISETP.GE.U32.AND.EX P0, PT, R18, UR7, PT, P0 ;  /* 0x0000000712007c0c */ /* 0x000fda000bf06100 */
[----:B------:R-:W-:Y:S05]  /*06b0*/  @!P0 BRA `(.L_x_14) ;  /* 0xfffffff800d08947 */ /* 0x000fea000383ffff */
[----:B------:R-:W-:Y:S05]  /*06c0*/  EXIT ;  /* 0x000000000000794d */ /* 0x000fea0003800000 */
.L_x_15:
        /* <DEDUP_REMOVED lines=11> */
.L_x_47:


//--------------------- .text._ZN5Local21Sparse_Scatter_KernelEPKfPKlPfiiii --------------------------
	.section	.text._ZN5Local21Sparse_Scatter_KernelEPKfPKlPfiiii,"ax",@progbits
	.align	128
        .global         _ZN5Local21Sparse_Scatter_KernelEPKfPKlPfiiii
        .type           _ZN5Local21Sparse_Scatter_KernelEPKfPKlPfiiii,@function
        .size           _ZN5Local21Sparse_Scatter_KernelEPKfPKlPfiiii,(.L_x_48 - _ZN5Local21Sparse_Scatter_KernelEPKfPKlPfiiii)
        .other          _ZN5Local21Sparse_Scatter_KernelEPKfPKlPfiiii,@"STO_CUDA_ENTRY STV_DEFAULT"
_ZN5Local21Sparse_Scatter_KernelEPKfPKlPfiiii:
.text._ZN5Local21Sparse_Scatter_KernelEPKfPKlPfiiii:
[----:B------:R-:W-:Y:S01]  /*0000*/  LDC R1, c[0x0][0x37c] ;  /* 0x0000df00ff017b82 */ /* 0x000fe20000000800 */
[----:B------:R-:W0:Y:S07]  /*0010*/  S2R R13, SR_TID.Z ;  /* 0x00000000000d7919 */ /* 0x000e2e0000002300 */
[----:B------:R-:W1:Y:S01]  /*0020*/  LDC R3, c[0x0][0x360] ;  /* 0x0000d800ff037b82 */ /* 0x000e620000000800 */
[----:B------:R-:W2:Y:S01]  /*0030*/  LDCU UR7, c[0x0][0x398] ;  /* 0x00007300ff0777ac */ /* 0x000ea20008000800 */
[----:B------:R-:W3:Y:S01]  /*0040*/  S2R R14, SR_TID.Y ;  /* 0x00000000000e7919 */ /* 0x000ee20000002200 */
[----:B------:R-:W4:Y:S05]  /*0050*/  S2R R16, SR_TID.X ;  /* 0x0000000000107919 */ /* 0x000f2a0000002100 */
[----:B------:R-:W3:Y:S08]  /*0060*/  LDC R15, c[0x0][0x364] ;  /* 0x0000d900ff0f7b82 */ /* 0x000ef00000000800 */
[----:B------:R-:W0:Y:S08]  /*0070*/  S2UR UR6, SR_CTAID.Z ;  /* 0x00000000000679c3 */ /* 0x000e300000002700 */
[----:B------:R-:W0:Y:S01]  /*0080*/  LDC R0, c[0x0][0x368] ;  /* 0x0000da00ff007b82 */ /* 0x000e220000000800 */
[----:B------:R-:W1:Y:S01]  /*0090*/  LDCU UR8, c[0x0][0x370] ;  /* 0x00006e00ff0877ac */ /* 0x000e620008000800 */
[----:B------:R-:W5:Y:S06]  /*00a0*/  LDCU UR9, c[0x0][0x374] ;  /* 0x00006e80ff0977ac */ /* 0x000f6c0008000800 */
[----:B------:R-:W3:Y:S08]  /*00b0*/  S2UR UR5, SR_CTAID.Y ;  /* 0x00000000000579c3 */ /* 0x000ef00000002600 */
[----:B------:R-:W4:Y:S01]  /*00c0*/  S2UR UR4, SR_CTAID.X ;  /* 0x00000000000479c3 */ /* 0x000f220000002500 */
[----:B-1----:R-:W-:-:S02]  /*00d0*/  IMAD R12, R3, UR8, RZ ;  /* 0x00000008030c7c24 */ /* 0x002fc4000f8e02ff */
[----:B0-----:R-:W-:-:S05]  /*00e0*/  IMAD R13, R0, UR6, R13 ;  /* 0x00000006000d7c24 */ /* 0x001fca000f8e020d */
[----:B--2---:R-:W-:Y:S01]  /*00f0*/  ISETP.GE.U32.AND P0, PT, R13, UR7, PT ;  /* 0x000000070d007c0c */ /* 0x004fe2000bf06070 */
[C---:B---3--:R-:W-:Y:S02]  /*0100*/  IMAD R14, R15.reuse, UR5, R14 ;  /* 0x000000050f0e7c24 */ /* 0x048fe4000f8e020e */
[----:B-----5:R-:W-:Y:S02]  /*0110*/  IMAD R15, R15, UR9, RZ ;  /* 0x000000090f0f7c24 */ /* 0x020fe4000f8e02ff */
[----:B----4-:R-:W-:-:S08]  /*0120*/  IMAD R16, R3, UR4, R16 ;  /* 0x0000000403107c24 */ /* 0x010fd0000f8e0210 */
        /* <DEDUP_REMOVED lines=8> */
[----:B------:R-:W-:Y:S01]  /*01b0*/  UIMAD.WIDE UR4, UR5, UR4, URZ ;  /* 0x00000004050472a5 */ /* 0x000fe2000f8e02ff */
[----:B-1----:R-:W-:-:S03]  /*01c0*/  IMAD R0, R0, UR8, RZ ;  /* 0x0000000800007c24 */ /* 0x002fc6000f8e02ff */
[----:B------:R-:W-:Y:S02]  /*01d0*/  USHF.L.U64.HI UR5, UR4, 0x2, UR5 ;  /* 0x0000000204057899 */ /* 0x000fe40008010205 */
[----:B--2---:R-:W-:Y:S02]  /*01e0*/  USHF.R.S32.HI UR6, URZ, 0x1f, UR6 ;  /* 0x0000001fff067899 */ /* 0x004fe40008011406 */
[----:B---3--:R-:W-:-:S12]  /*01f0*/  USHF.L.U32 UR4, UR4, 0x2, URZ ;  /* 0x0000000204047899 */ /* 0x008fd800080006ff */
.L_x_24:
[----:B0-----:R-:W0:Y:S01]  /*0200*/  LDCU UR8, c[0x0][0x39c] ;  /* 0x00007380ff0877ac */ /* 0x001e220008000800 */
[----:B------:R-:W-:Y:S01]  /*0210*/  BSSY.RECONVERGENT B0, `(.L_x_16) ;  /* 0x0000043000007945 */ /* 0x000fe20003800200 */
[----:B0-----:R-:W-:-:S13]  /*0220*/  ISETP.GE.U32.AND P0, PT, R14, UR8, PT ;  /* 0x000000080e007c0c */ /* 0x001fda000bf06070 */
[----:B------:R-:W-:Y:S05]  /*0230*/  @P0 BRA `(.L_x_17) ;  /* 0x0000000400000947 */ /* 0x000fea0003800000 */
[----:B------:R-:W0:Y:S01]  /*0240*/  LDC.64 R2, c[0x0][0x390] ;  /* 0x0000e400ff027b82 */ /* 0x000e220000000a00 */
[C---:B------:R-:W-:Y:S02]  /*0250*/  IMAD R5, R13.reuse, UR5, RZ ;  /* 0x000000050d057c24 */ /* 0x040fe4000f8e02ff */
[----:B------:R-:W-:Y:S02]  /*0260*/  IMAD.MOV.U32 R10, RZ, RZ, R14 ;  /* 0x000000ffff0a7224 */ /* 0x000fe400078e000e */
[----:B------:R-:W-:Y:S02]  /*0270*/  IMAD R5, R8, UR4, R5 ;  /* 0x0000000408057c24 */ /* 0x000fe4000f8e0205 */
[----:B------:R-:W-:Y:S02]  /*0280*/  IMAD.MOV.U32 R11, RZ, RZ, RZ ;  /* 0x000000ffff0b7224 */ /* 0x000fe400078e00ff */
[----:B0-----:R-:W-:-:S05]  /*0290*/  IMAD.WIDE.U32 R2, R13, UR4, R2 ;  /* 0x000000040d027c25 */ /* 0x001fca000f8e0002 */
[----:B------:R-:W-:-:S07]  /*02a0*/  IADD3 R9, PT, PT, R3, R5, RZ ;  /* 0x0000000503097210 */ /* 0x000fce0007ffe0ff */
.L_x_23:
[----:B0-----:R-:W0:Y:S01]  /*02b0*/  LDC R19, c[0x0][0x3a0] ;  /* 0x0000e800ff137b82 */ /* 0x001e220000000800 */
[----:B------:R-:W-:Y:S01]  /*02c0*/  BSSY.RECONVERGENT B1, `(.L_x_18) ;  /* 0x0000031000017945 */ /* 0x000fe20003800200 */
[----:B0-----:R-:W-:-:S04]  /*02d0*/  ISETP.GE.U32.AND P0, PT, R16, R19, PT ;  /* 0x000000131000720c */ /* 0x001fc80003f06070 */
[----:B------:R-:W-:-:S13]  /*02e0*/  ISETP.GE.U32.AND.EX P0, PT, RZ, UR9, PT, P0 ;  /* 0x00000009ff007c0c */ /* 0x000fda000bf06100 */
[----:B------:R-:W-:Y:S05]  /*02f0*/  @P0 BRA `(.L_x_19) ;  /* 0x0000000000b40947 */ /* 0x000fea0003800000 */
[----:B------:R-:W0:Y:S01]  /*0300*/  LDCU UR8, c[0x0][0x39c] ;  /* 0x00007380ff0877ac */ /* 0x000e220008000800 */
[----:B------:R-:W1:Y:S01]  /*0310*/  LDC R17, c[0x0][0x3a0] ;  /* 0x0000e800ff117b82 */ /* 0x000e620000000800 */
[----:B------:R-:W2:Y:S01]  /*0320*/  LDCU.128 UR12, c[0x0][0x380] ;  /* 0x00007000ff0c77ac */ /* 0x000ea20008000c00 */
[----:B0-----:R-:W-:Y:S02]  /*0330*/  IMAD R6, R8, UR8, RZ ;  /* 0x0000000808067c24 */ /* 0x001fe4000f8e02ff */
[C---:B------:R-:W-:Y:S01]  /*0340*/  IMAD.WIDE.U32 R4, R13.reuse, UR8, R10 ;  /* 0x000000080d047c25 */ /* 0x040fe2000f8e000a */
[----:B------:R-:W0:Y:S03]  /*0350*/  LDCU UR8, c[0x0][0x3a4] ;  /* 0x00007480ff0877ac */ /* 0x000e260008000800 */
[----:B------:R-:W-:Y:S01]  /*0360*/  IMAD R7, R13, UR6, R6 ;  /* 0x000000060d077c24 */ /* 0x000fe2000f8e0206 */
[----:B--2---:R-:W-:-:S03]  /*0370*/  LEA R6, P0, R4, UR14, 0x3 ;  /* 0x0000000e04067c11 */ /* 0x004fc6000f8018ff */
[----:B------:R-:W-:-:S05]  /*0380*/  IMAD.IADD R18, R5, 0x1, R7 ;  /* 0x0000000105127824 */ /* 0x000fca00078e0207 */
[----:B------:R-:W-:-:S05]  /*0390*/  LEA.HI.X R7, R4, UR15, R18, 0x3, P0 ;  /* 0x0000000f04077c11 */ /* 0x000fca00080f1c12 */
[----:B------:R-:W2:Y:S01]  /*03a0*/  LDG.E.CONSTANT R6, desc[UR10][R6.64] ;  /* 0x0000000a06067981 */ /* 0x000ea2000c1e9900 */
[C---:B------:R-:W-:Y:S01]  /*03b0*/  IMAD R20, R4.reuse, UR9, RZ ;  /* 0x0000000904147c24 */ /* 0x040fe2000f8e02ff */
[----:B------:R-:W-:Y:S01]  /*03c0*/  SHF.R.U32.HI R23, RZ, 0x1e, R16 ;  /* 0x0000001eff177819 */ /* 0x000fe20000011610 */
[----:B------:R-:W-:-:S04]  /*03d0*/  IMAD.WIDE.U32 R4, R4, R19, RZ ;  /* 0x0000001304047225 */ /* 0x000fc800078e00ff */
[-C--:B------:R-:W-:Y:S01]  /*03e0*/  IMAD R21, R18, R19.reuse, R20 ;  /* 0x0000001312157224 */ /* 0x080fe200078e0214 */
[----:B------:R-:W-:Y:S01]  /*03f0*/  LEA R18, P1, R4, UR12, 0x2 ;  /* 0x0000000c04127c11 */ /* 0x000fe2000f8210ff */
[----:B------:R-:W-:Y:S01]  /*0400*/  IMAD.MOV.U32 R22, RZ, RZ, RZ ;  /* 0x000000ffff167224 */ /* 0x000fe200078e00ff */
[----:B------:R-:W-:Y:S01]  /*0410*/  MOV R20, R16 ;  /* 0x0000001000147202 */ /* 0x000fe20000000f00 */
[----:B------:R-:W-:Y:S02]  /*0420*/  IMAD.IADD R5, R5, 0x1, R21 ;  /* 0x0000000105057824 */ /* 0x000fe400078e0215 */
[----:B--2---:R-:W-:-:S03]  /*0430*/  IMAD R21, R6, R19, RZ ;  /* 0x0000001306157224 */ /* 0x004fc600078e02ff */
[----:B------:R-:W-:Y:S01]  /*0440*/  LEA.HI.X R19, R4, UR13, R5, 0x2, P1 ;  /* 0x0000000d04137c11 */ /* 0x000fe200088f1405 */
[----:B------:R-:W-:Y:S01]  /*0450*/  IMAD.MOV.U32 R5, RZ, RZ, R9 ;  /* 0x000000ffff057224 */ /* 0x000fe200078e0009 */
[----:B------:R-:W-:Y:S02]  /*0460*/  MOV R4, R2 ;  /* 0x0000000200047202 */ /* 0x000fe40000000f00 */
[----:B0-----:R-:W-:-:S03]  /*0470*/  ISETP.GE.AND P0, PT, R6, UR8, PT ;  /* 0x0000000806007c0c */ /* 0x001fc6000bf06270 */
[----:B------:R-:W-:Y:S01]  /*0480*/  IMAD.WIDE R4, R21, 0x4, R4 ;  /* 0x0000000415047825 */ /* 0x000fe200078e0204 */
[----:B------:R-:W-:-:S03]  /*0490*/  ISETP.GT.AND P0, PT, R6, -0x1, !P0 ;  /* 0xffffffff0600780c */ /* 0x000fc60004704270 */
[----:B-1----:R-:W-:-:S10]  /*04a0*/  IMAD.SHL.U32 R21, R16, 0x4, RZ ;  /* 0x0000000410157824 */ /* 0x002fd400078e00ff */
.L_x_22:
[----:B------:R-:W-:Y:S01]  /*04b0*/  IADD3 R20, P1, PT, R12, R20, RZ ;  /* 0x000000140c147210 */ /* 0x000fe20007f3e0ff */
[----:B------:R-:W-:Y:S04]  /*04c0*/  BSSY.RECONVERGENT B2, `(.L_x_20) ;  /* 0x000000d000027945 */ /* 0x000fe80003800200 */
[----:B------:R-:W-:Y:S01]  /*04d0*/  IMAD.X R22, RZ, RZ, R22, P1 ;  /* 0x000000ffff167224 */ /* 0x000fe200008e0616 */
[----:B------:R-:W-:-:S04]  /*04e0*/  ISETP.GE.U32.AND P1, PT, R20, R17, PT ;  /* 0x000000111400720c */ /* 0x000fc80003f26070 */
[----:B------:R-:W-:Y:S01]  /*04f0*/  ISETP.GE.U32.AND.EX P1, PT, R22, UR9, PT, P1 ;  /* 0x0000000916007c0c */ /* 0x000fe2000bf26110 */
[----:B0-----:R-:W-:-:S12]  /*0500*/  @!P0 BRA `(.L_x_21) ;  /* 0x0000000000208947 */ /* 0x001fd80003800000 */
[----:B------:R-:W-:-:S04]  /*0510*/  IADD3 R6, P2, PT, R21, R18, RZ ;  /* 0x0000001215067210 */ /* 0x000fc80007f5e0ff */
[----:B------:R-:W-:-:S05]  /*0520*/  IADD3.X R7, PT, PT, R23, R19, RZ, P2, !PT ;  /* 0x0000001317077210 */ /* 0x000fca00017fe4ff */
[----:B------:R-:W2:Y:S02]  /*0530*/  LDG.E.CONSTANT R25, desc[UR10][R6.64] ;  /* 0x0000000a06197981 */ /* 0x000ea4000c1e9900 */
[----:B--2---:R-:W-:-:S13]  /*0540*/  FSETP.GT.AND P2, PT, R25, RZ, PT ;  /* 0x000000ff1900720b */ /* 0x004fda0003f44000 */
[----:B------:R-:W-:Y:S05]  /*0550*/  @!P2 BRA `(.L_x_21) ;  /* 0x00000000000ca947 */ /* 0x000fea0003800000 */
[----:B------:R-:W-:-:S05]  /*0560*/  IADD3 R6, P2, PT, R4, R21, RZ ;  /* 0x0000001504067210 */ /* 0x000fca0007f5e0ff */
[----:B------:R-:W-:-:S05]  /*0570*/  IMAD.X R7, R5, 0x1, R23, P2 ;  /* 0x0000000105077824 */ /* 0x000fca00010e0617 */
[----:B------:R0:W-:Y:S03]  /*0580*/  REDG.E.ADD.F32.FTZ.RN.STRONG.GPU desc[UR10][R6.64], R25 ;  /* 0x00000019060079a6 */ /* 0x0001e6000c12f30a */
.L_x_21:
[----:B------:R-:W-:Y:S05]  /*0590*/  BSYNC.RECONVERGENT B2 ;  /* 0x0000000000027941 */ /* 0x000fea0003800200 */
.L_x_20:
[----:B------:R-:W-:-:S04]  /*05a0*/  LEA R21, P2, R12, R21, 0x2 ;  /* 0x000000150c157211 */ /* 0x000fc800078410ff */
[----:B------:R-:W-:Y:S01]  /*05b0*/  LEA.HI.X R23, R12, R23, RZ, 0x2, P2 ;  /* 0x000000170c177211 */ /* 0x000fe200010f14ff */
[----:B------:R-:W-:Y:S08]  /*05c0*/  @!P1 BRA `(.L_x_22) ;  /* 0xfffffffc00b89947 */ /* 0x000ff0000383ffff */
.L_x_19:
[----:B------:R-:W-:Y:S05]  /*05d0*/  BSYNC.RECONVERGENT B1 ;  /* 0x0000000000017941 */ /* 0x000fea0003800200 */
.L_x_18:
[----:B------:R-:W1:Y:S01]  /*05e0*/  LDCU UR8, c[0x0][0x39c] ;  /* 0x00007380ff0877ac */ /* 0x000e620008000800 */
[----:B------:R-:W-:-:S05]  /*05f0*/  IADD3 R10, P0, PT, R15, R10, RZ ;  /* 0x0000000a0f0a7210 */ /* 0x000fca0007f1e0ff */
[----:B------:R-:W-:Y:S01]  /*0600*/  IMAD.X R11, RZ, RZ, R11, P0 ;  /* 0x000000ffff0b7224 */ /* 0x000fe200000e060b */
[----:B-1----:R-:W-:-:S04]  /*0610*/  ISETP.GE.U32.AND P0, PT, R10, UR8, PT ;  /* 0x000000080a007c0c */ /* 0x002fc8000bf06070 */
[----:B------:R-:W-:-:S13]  /*0620*/  ISETP.GE.U32.AND.EX P0, PT, R11, UR6, PT, P0 ;  /* 0x000000060b007c0c */ /* 0x000fda000bf06100 */
[----:B------:R-:W-:Y:S05]  /*0630*/  @!P0 BRA `(.L_x_23) ;  /* 0xfffffffc001c8947 */ /* 0x000fea000383ffff */
.L_x_17:
[----:B------:R-:W-:Y:S05]  /*0640*/  BSYNC.RECONVERGENT B0 ;  /* 0x0000000000007941 */ /* 0x000fea0003800200 */
.L_x_16:
[----:B------:R-:W1:Y:S01]  /*0650*/  LDCU UR8, c[0x0][0x398] ;  /* 0x00007300ff0877ac */ /* 0x000e620008000800 */
[----:B------:R-:W-:-:S04]  /*0660*/  IADD3 R13, P0, PT, R0, R13, RZ ;  /* 0x0000000d000d7210 */ /* 0x000fc80007f1e0ff */
[----:B------:R-:W-:Y:S02]  /*0670*/  IADD3.X R8, PT, PT, RZ, R8, RZ, P0, !PT ;  /* 0x00000008ff087210 */ /* 0x000fe400007fe4ff */
[----:B-1----:R-:W-:-:S04]  /*0680*/  ISETP.GE.U32.AND P0, PT, R13, UR8, PT ;  /* 0x000000080d007c0c */ /* 0x002fc8000bf06070 */
[----:B------:R-:W-:-:S13]  /*0690*/  ISETP.GE.U32.AND.EX P0, PT, R8, UR7, PT, P0 ;  /* 0x0000000708007c0c */ /* 0x000fda000bf06100 */
[----:B------:R-:W-:Y:S05]  /*06a0*/  @!P0 BRA `(.L_x_24) ;  /* 0xfffffff800d48947 */ /* 0x000fea000383ffff */
[----:B------:R-:W-:Y:S05]  /*06b0*/  EXIT ;  /* 0x000000000000794d */ /* 0x000fea0003800000 */
.L_x_25:
        /* <DEDUP_REMOVED lines=12> */
.L_x_48:


//--------------------- .text._ZN5Local29Fused_Sum_Norm_Scatter_KernelEPKfS1_S1_S1_PKlPfiiii --------------------------
	.section	.text._ZN5Local29Fused_Sum_Norm_Scatter_KernelEPKfS1_S1_S1_PKlPfiiii,"ax",@progbits
	.align	128
        .global         _ZN5Local29Fused_Sum_Norm_Scatter_KernelEPKfS1_S1_S1_PKlPfiiii
        .type           _ZN5Local29Fused_Sum_Norm_Scatter_KernelEPKfS1_S1_S1_PKlPfiiii,@function
        .size           _ZN5Local29Fused_Sum_Norm_Scatter_KernelEPKfS1_S1_S1_PKlPfiiii,(.L_x_49 - _ZN5Local29Fused_Sum_Norm_Scatter_KernelEPKfS1_S1_S1_PKlPfiiii)
        .other          _ZN5Local29Fused_Sum_Norm_Scatter_KernelEPKfS1_S1_S1_PKlPfiiii,@"STO_CUDA_ENTRY STV_DEFAULT"
_ZN5Local29Fused_Sum_Norm_Scatter_KernelEPKfS1_S1_S1_PKlPfiiii:
.text._ZN5Local29Fused_Sum_Norm_Scatter_KernelEPKfS1_S1_S1_PKlPfiiii:
        /* <DEDUP_REMOVED lines=25> */
[----:B------:R-:W4:Y:S01]  /*0190*/  LDCU UR16, c[0x0][0x3b8] ;  /* 0x00007700ff1077ac */ /* 0x000f220008000800 */
[----:B0-----:R-:W-:Y:S01]  /*01a0*/  UIMAD UR4, UR7, UR6, URZ ;  /* 0x00000006070472a4 */ /* 0x001fe2000f8e02ff */
[----:B-1----:R-:W-:Y:S01]  /*01b0*/  IMAD R14, R14, UR9, RZ ;  /* 0x000000090e0e7c24 */ /* 0x002fe2000f8e02ff */
[----:B------:R-:W-:Y:S02]  /*01c0*/  USHF.R.S32.HI UR5, URZ, 0x1f, UR6 ;  /* 0x0000001fff057899 */ /* 0x000fe40008011406 */
[----:B------:R-:W-:-:S02]  /*01d0*/  USHF.L.U32 UR4, UR4, 0x2, URZ ;  /* 0x0000000204047899 */ /* 0x000fc400080006ff */
[----:B--234-:R-:W-:-:S12]  /*01e0*/  USHF.R.S32.HI UR6, URZ, 0x1f, UR8 ;  /* 0x0000001fff067899 */ /* 0x01cfd80008011408 */
.L_x_34:
[----:B0-----:R-:W0:Y:S01]  /*01f0*/  LDCU UR7, c[0x0][0x3b4] ;  /* 0x00007680ff0777ac */ /* 0x001e220008000800 */
[----:B------:R-:W-:Y:S01]  /*0200*/  BSSY.RECONVERGENT B0, `(.L_x_26) ;  /* 0x000004d000007945 */ /* 0x000fe20003800200 */
[----:B0-----:R-:W-:-:S13]  /*0210*/  ISETP.GE.U32.AND P0, PT, R18, UR7, PT ;  /* 0x0000000712007c0c */ /* 0x001fda000bf06070 */
[----:B------:R-:W-:Y:S05]  /*0220*/  @P0 BRA `(.L_x_27) ;  /* 0x0000000400280947 */ /* 0x000fea0003800000 */
[----:B------:R-:W0:Y:S01]  /*0230*/  LDC.64 R4, c[0x0][0x3b8] ;  /* 0x0000ee00ff047b82 */ /* 0x000e220000000a00 */
[----:B------:R-:W-:Y:S02]  /*0240*/  IMAD.MOV.U32 R12, RZ, RZ, R18 ;  /* 0x000000ffff0c7224 */ /* 0x000fe400078e0012 */
[----:B------:R-:W-:-:S05]  /*0250*/  IMAD.MOV.U32 R13, RZ, RZ, RZ ;  /* 0x000000ffff0d7224 */ /* 0x000fca00078e00ff */
[----:B------:R-:W1:Y:S01]  /*0260*/  LDC.64 R2, c[0x0][0x3a8] ;  /* 0x0000ea00ff027b82 */ /* 0x000e620000000a00 */
[----:B0-----:R-:W-:-:S05]  /*0270*/  IMAD.WIDE R4, R5, R4, RZ ;  /* 0x0000000405047225 */ /* 0x001fca00078e02ff */
[----:B------:R-:W-:Y:S01]  /*0280*/  SHF.L.U64.HI R0, R4, 0x2, R5 ;  /* 0x0000000204007819 */ /* 0x000fe20000010205 */
[----:B-1----:R-:W-:-:S07]  /*0290*/  IMAD.WIDE.U32 R2, R17, UR4, R2 ;  /* 0x0000000411027c25 */ /* 0x002fce000f8e0002 */
.L_x_33:
[----:B0-----:R-:W0:Y:S01]  /*02a0*/  LDC R7, c[0x0][0x3b8] ;  /* 0x0000ee00ff077b82 */ /* 0x001e220000000800 */
[----:B------:R-:W-:Y:S01]  /*02b0*/  BSSY.RECONVERGENT B1, `(.L_x_28) ;  /* 0x000003b000017945 */ /* 0x000fe20003800200 */
[----:B0-----:R-:W-:-:S04]  /*02c0*/  ISETP.GE.U32.AND P0, PT, R20, R7, PT ;  /* 0x000000071400720c */ /* 0x001fc80003f06070 */
[----:B------:R-:W-:-:S13]  /*02d0*/  ISETP.GE.U32.AND.EX P0, PT, RZ, UR5, PT, P0 ;  /* 0x00000005ff007c0c */ /* 0x000fda000bf06100 */
[----:B------:R-:W-:Y:S05]  /*02e0*/  @P0 BRA `(.L_x_29) ;  /* 0x0000000000dc0947 */ /* 0x000fea0003800000 */
[----:B------:R-:W0:Y:S01]  /*02f0*/  LDCU UR7, c[0x0][0x3b4] ;  /* 0x00007680ff0777ac */ /* 0x000e220008000800 */
[----:B------:R-:W1:Y:S01]  /*0300*/  LDCU.64 UR8, c[0x0][0x3a0] ;  /* 0x00007400ff0877ac */ /* 0x000e620008000a00 */
[----:B------:R-:W2:Y:S01]  /*0310*/  LDCU.128 UR12, c[0x0][0x380] ;  /* 0x00007000ff0c77ac */ /* 0x000ea20008000c00 */
[----:B0-----:R-:W-:Y:S02]  /*0320*/  IMAD R6, R15, UR7, RZ ;  /* 0x000000070f067c24 */ /* 0x001fe4000f8e02ff */
[C---:B------:R-:W-:Y:S01]  /*0330*/  IMAD.WIDE.U32 R4, R17.reuse, UR7, R12 ;  /* 0x0000000711047c25 */ /* 0x040fe2000f8e000c */
[----:B------:R-:W0:Y:S03]  /*0340*/  LDCU UR7, c[0x0][0x3bc] ;  /* 0x00007780ff0777ac */ /* 0x000e260008000800 */
[----:B------:R-:W-:Y:S01]  /*0350*/  IMAD R9, R17, UR6, R6 ;  /* 0x0000000611097c24 */ /* 0x000fe2000f8e0206 */
[----:B-1----:R-:W-:-:S03]  /*0360*/  LEA R8, P0, R4, UR8, 0x3 ;  /* 0x0000000804087c11 */ /* 0x002fc6000f8018ff */
[----:B------:R-:W-:-:S05]  /*0370*/  IMAD.IADD R5, R5, 0x1, R9 ;  /* 0x0000000105057824 */ /* 0x000fca00078e0209 */
[----:B------:R-:W-:-:S05]  /*0380*/  LEA.HI.X R9, R4, UR9, R5, 0x3, P0 ;  /* 0x0000000904097c11 */ /* 0x000fca00080f1c05 */
[----:B------:R-:W0:Y:S01]  /*0390*/  LDG.E.CONSTANT R8, desc[UR10][R8.64] ;  /* 0x0000000a08087981 */ /* 0x000e22000c1e9900 */
[----:B------:R-:W-:Y:S01]  /*03a0*/  IMAD R6, R4, UR5, RZ ;  /* 0x0000000504067c24 */ /* 0x000fe2000f8e02ff */
[----:B------:R-:W-:Y:S01]  /*03b0*/  SHF.L.U32 R25, R20, 0x2, RZ ;  /* 0x0000000214197819 */ /* 0x000fe200000006ff */
[--C-:B------:R-:W-:Y:S01]  /*03c0*/  IMAD.MOV.U32 R29, RZ, RZ, R20.reuse ;  /* 0x000000ffff1d7224 */ /* 0x100fe200078e0014 */
[----:B------:R-:W-:Y:S01]  /*03d0*/  SHF.R.U32.HI R27, RZ, 0x1e, R20 ;  /* 0x0000001eff1b7819 */ /* 0x000fe20000011614 */
[-C--:B------:R-:W-:Y:S02]  /*03e0*/  IMAD R11, R5, R7.reuse, R6 ;  /* 0x00000007050b7224 */ /* 0x080fe400078e0206 */
[----:B------:R-:W-:-:S04]  /*03f0*/  IMAD.WIDE.U32 R4, R4, R7, RZ ;  /* 0x0000000704047225 */ /* 0x000fc800078e00ff */
[----:B------:R-:W-:Y:S01]  /*0400*/  IMAD.SHL.U32 R22, R4, 0x4, RZ ;  /* 0x0000000404167824 */ /* 0x000fe200078e00ff */
[----:B------:R-:W-:Y:S01]  /*0410*/  IADD3 R5, PT, PT, R5, R11, RZ ;  /* 0x0000000b05057210 */ /* 0x000fe20007ffe0ff */
[----:B------:R-:W-:Y:S02]  /*0420*/  IMAD R6, R0, R17, RZ ;  /* 0x0000001100067224 */ /* 0x000fe400078e02ff */
[----:B------:R-:W-:Y:S01]  /*0430*/  IMAD.MOV.U32 R26, RZ, RZ, RZ ;  /* 0x000000ffff1a7224 */ /* 0x000fe200078e00ff */
[----:B--2---:R-:W-:Y:S01]  /*0440*/  IADD3 R21, P1, PT, R22, UR14, RZ ;  /* 0x0000000e16157c10 */ /* 0x004fe2000ff3e0ff */
[----:B------:R-:W-:Y:S01]  /*0450*/  IMAD R23, R15, UR4, R6 ;  /* 0x000000040f177c24 */ /* 0x000fe2000f8e0206 */
[----:B------:R-:W-:Y:S02]  /*0460*/  SHF.L.U64.HI R4, R4, 0x2, R5 ;  /* 0x0000000204047819 */ /* 0x000fe40000010205 */
[----:B------:R-:W-:Y:S01]  /*0470*/  IADD3 R22, P2, PT, R22, UR12, RZ ;  /* 0x0000000c16167c10 */ /* 0x000fe2000ff5e0ff */
[----:B------:R-:W-:Y:S01]  /*0480*/  IMAD.IADD R5, R3, 0x1, R23 ;  /* 0x0000000103057824 */ /* 0x000fe200078e0217 */
[----:B------:R-:W-:-:S02]  /*0490*/  IADD3.X R23, PT, PT, R4, UR15, RZ, P1, !PT ;  /* 0x0000000f04177c10 */ /* 0x000fc40008ffe4ff */
[----:B------:R-:W-:Y:S01]  /*04a0*/  IADD3.X R24, PT, PT, R4, UR13, RZ, P2, !PT ;  /* 0x0000000d04187c10 */ /* 0x000fe200097fe4ff */
[----:B------:R-:W-:Y:S01]  /*04b0*/  IMAD.MOV.U32 R4, RZ, RZ, R2 ;  /* 0x000000ffff047224 */ /* 0x000fe200078e0002 */
[C---:B0-----:R-:W-:Y:S01]  /*04c0*/  ISETP.GE.AND P0, PT, R8.reuse, UR7, PT ;  /* 0x0000000708007c0c */ /* 0x041fe2000bf06270 */
[----:B------:R-:W-:-:S03]  /*04d0*/  IMAD R7, R8, R7, RZ ;  /* 0x0000000708077224 */ /* 0x000fc600078e02ff */
[----:B------:R-:W-:Y:S01]  /*04e0*/  ISETP.GT.AND P0, PT, R8, -0x1, !P0 ;  /* 0xffffffff0800780c */ /* 0x000fe20004704270 */
[----:B------:R-:W-:-:S12]  /*04f0*/  IMAD.WIDE R4, R7, 0x4, R4 ;  /* 0x0000000407047825 */ /* 0x000fd800078e0204 */
.L_x_32:
[----:B------:R-:W-:Y:S01]  /*0500*/  IADD3 R29, P1, PT, R16, R29, RZ ;  /* 0x0000001d101d7210 */ /* 0x000fe20007f3e0ff */
[----:B------:R-:W-:Y:S04]  /*0510*/  BSSY.RECONVERGENT B2, `(.L_x_30) ;  /* 0x0000011000027945 */ /* 0x000fe80003800200 */
[----:B------:R-:W-:Y:S01]  /*0520*/  IMAD.X R26, RZ, RZ, R26, P1 ;  /* 0x000000ffff1a7224 */ /* 0x000fe200008e061a */
[----:B------:R-:W-:-:S04]  /*0530*/  ISETP.GE.U32.AND P1, PT, R29, UR16, PT ;  /* 0x000000101d007c0c */ /* 0x000fc8000bf26070 */
[----:B------:R-:W-:Y:S01]  /*0540*/  ISETP.GE.U32.AND.EX P1, PT, R26, UR5, PT, P1 ;  /* 0x000000051a007c0c */ /* 0x000fe2000bf26110 */
[----:B0-----:R-:W-:-:S12]  /*0550*/  @!P0 BRA `(.L_x_31) ;  /* 0x0000000000308947 */ /* 0x001fd80003800000 */
[C---:B------:R-:W-:Y:S02]  /*0560*/  IADD3 R8, P3, PT, R25.reuse, R21, RZ ;  /* 0x0000001519087210 */ /* 0x040fe40007f7e0ff */
[----:B------:R-:W-:-:S03]  /*0570*/  IADD3 R6, P2, PT, R25, R22, RZ ;  /* 0x0000001619067210 */ /* 0x000fc60007f5e0ff */
[C---:B------:R-:W-:Y:S01]  /*0580*/  IMAD.X R9, R27.reuse, 0x1, R23, P3 ;  /* 0x000000011b097824 */ /* 0x040fe200018e0617 */
[----:B------:R-:W-:-:S05]  /*0590*/  IADD3.X R7, PT, PT, R27, R24, RZ, P2, !PT ;  /* 0x000000181b077210 */ /* 0x000fca00017fe4ff */
[----:B------:R-:W2:Y:S04]  /*05a0*/  LDG.E.CONSTANT R6, desc[UR10][R6.64] ;  /* 0x0000000a06067981 */ /* 0x000ea8000c1e9900 */
[----:B------:R-:W2:Y:S01]  /*05b0*/  LDG.E.CONSTANT R9, desc[UR10][R8.64] ;  /* 0x0000000a08097981 */ /* 0x000ea2000c1e9900 */
[----:B------:R-:W-:-:S05]  /*05c0*/  IADD3 R10, P3, PT, R4, R25, RZ ;  /* 0x00000019040a7210 */ /* 0x000fca0007f7e0ff */
[----:B------:R-:W-:Y:S02]  /*05d0*/  IMAD.X R11, R5, 0x1, R27, P3 ;  /* 0x00000001050b7824 */ /* 0x000fe400018e061b */
[C---:B--2---:R-:W-:Y:S01]  /*05e0*/  FADD R28, R6.reuse, R9 ;  /* 0x00000009061c7221 */ /* 0x044fe20000000000 */
[----:B------:R-:W-:-:S04]  /*05f0*/  FSETP.GEU.AND P2, PT, R6, -R9, PT ;  /* 0x800000090600720b */ /* 0x000fc80003f4e000 */
[----:B------:R-:W-:-:S05]  /*0600*/  FSEL R28, R28, RZ, P2 ;  /* 0x000000ff1c1c7208 */ /* 0x000fca0001000000 */
[----:B------:R0:W-:Y:S04]  /*0610*/  REDG.E.ADD.F32.FTZ.RN.STRONG.GPU desc[UR10][R10.64], R28 ;  /* 0x0000001c0a0079a6 */ /* 0x0001e8000c12f30a */
.L_x_31:
[----:B------:R-:W-:Y:S05]  /*0620*/  BSYNC.RECONVERGENT B2 ;  /* 0x0000000000027941 */ /* 0x000fea0003800200 */
.L_x_30:
[----:B------:R-:W-:-:S04]  /*0630*/  LEA R25, P2, R16, R25, 0x2 ;  /* 0x0000001910197211 */ /* 0x000fc800078410ff */
[----:B------:R-:W-:Y:S01]  /*0640*/  LEA.HI.X R27, R16, R27, RZ, 0x2, P2 ;  /* 0x0000001b101b7211 */ /* 0x000fe200010f14ff */
[----:B------:R-:W-:Y:S08]  /*0650*/  @!P1 BRA `(.L_x_32) ;  /* 0xfffffffc00a89947 */ /* 0x000ff0000383ffff */
.L_x_29:
[----:B------:R-:W-:Y:S05]  /*0660*/  BSYNC.RECONVERGENT B1 ;  /* 0x0000000000017941 */ /* 0x000fea0003800200 */
.L_x_28:
[----:B------:R-:W1:Y:S01]  /*0670*/  LDCU UR7, c[0x0][0x3b4] ;  /* 0x00007680ff0777ac */ /* 0x000e620008000800 */
[----:B------:R-:W-:-:S04]  /*0680*/  IADD3 R12, P0, PT, R19, R12, RZ ;  /* 0x0000000c130c7210 */ /* 0x000fc80007f1e0ff */
[----:B------:R-:W-:Y:S02]  /*0690*/  IADD3.X R13, PT, PT, RZ, R13, RZ, P0, !PT ;  /* 0x0000000dff0d7210 */ /* 0x000fe400007fe4ff */
[----:B-1----:R-:W-:-:S04]  /*06a0*/  ISETP.GE.U32.AND P0, PT, R12, UR7, PT ;  /* 0x000000070c007c0c */ /* 0x002fc8000bf06070 */
[----:B------:R-:W-:-:S13]  /*06b0*/  ISETP.GE.U32.AND.EX P0, PT, R13, UR6, PT, P0 ;  /* 0x000000060d007c0c */ /* 0x000fda000bf06100 */
[----:B------:R-:W-:Y:S05]  /*06c0*/  @!P0 BRA `(.L_x_33) ;  /* 0xfffffff800f48947 */ /* 0x000fea000383ffff */
.L_x_27:
[----:B------:R-:W-:Y:S05]  /*06d0*/  BSYNC.RECONVERGENT B0 ;  /* 0x0000000000007941 */ /* 0x000fea0003800200 */
.L_x_26:
[----:B------:R-:W1:Y:S01]  /*06e0*/  LDCU UR8, c[0x0][0x3b0] ;  /* 0x00007600ff0877ac */ /* 0x000e620008000800 */
[----:B------:R-:W-:-:S05]  /*06f0*/  IADD3 R17, P0, PT, R14, R17, RZ ;  /* 0x000000110e117210 */ /* 0x000fca0007f1e0ff */
[----:B------:R-:W-:Y:S01]  /*0700*/  IMAD.X R15, RZ, RZ, R15, P0 ;  /* 0x000000ffff0f7224 */ /* 0x000fe200000e060f */
[----:B-1----:R-:W-:Y:S02]  /*0710*/  USHF.R.S32.HI UR7, URZ, 0x1f, UR8 ;  /* 0x0000001fff077899 */ /* 0x002fe40008011408 */
[----:B------:R-:W-:-:S04]  /*0720*/  ISETP.GE.U32.AND P0, PT, R17, UR8, PT ;  /* 0x0000000811007c0c */ /* 0x000fc8000bf06070 */
[----:B------:R-:W-:-:S13]  /*0730*/  ISETP.GE.U32.AND.EX P0, PT, R15, UR7, PT, P0 ;  /* 0x000000070f007c0c */ /* 0x000fda000bf06100 */
[----:B------:R-:W-:Y:S05]  /*0740*/  @!P0 BRA `(.L_x_34) ;  /* 0xfffffff800a88947 */ /* 0x000fea000383ffff */
[----:B------:R-:W-:Y:S05]  /*0750*/  EXIT ;  /* 0x000000000000794d */ /* 0x000fea0003800000 */
.L_x_35:
        /* <DEDUP_REMOVED lines=10> */
.L_x_49:


//--------------------- .text._ZN5Local25Fused_ReLU_Scatter_KernelEPKfPKlPfiiii --------------------------
	.section	.text._ZN5Local25Fused_ReLU_Scatter_KernelEPKfPKlPfiiii,"ax",@progbits
	.align	128
        .global         _ZN5Local25Fused_ReLU_Scatter_KernelEPKfPKlPfiiii
        .type           _ZN5Local25Fused_ReLU_Scatter_KernelEPKfPKlPfiiii,@function
        .size           _ZN5Local25Fused_ReLU_Scatter_KernelEPKfPKlPfiiii,(.L_x_50 - _ZN5Local25Fused_ReLU_Scatter_KernelEPKfPKlPfiiii)
        .other          _ZN5Local25Fused_ReLU_Scatter_KernelEPKfPKlPfiiii,@"STO_CUDA_ENTRY STV_DEFAULT"
_ZN5Local25Fused_ReLU_Scatter_KernelEPKfPKlPfiiii:
.text._ZN5Local25Fused_ReLU_Scatter_KernelEPKfPKlPfiiii:
        /* <DEDUP_REMOVED lines=25> */
[----:B0-----:R-:W-:Y:S02]  /*0190*/  UIMAD.WIDE UR4, UR7, UR6, URZ ;  /* 0x00000006070472a5 */ /* 0x001fe4000f8e02ff */
[----:B------:R-:W-:Y:S01]  /*01a0*/  USHF.R.S32.HI UR6, URZ, 0x1f, UR6 ;  /* 0x0000001fff067899 */ /* 0x000fe20008011406 */
[----:B-1----:R-:W-:Y:S01]  /*01b0*/  IMAD R0, R0, UR9, RZ ;  /* 0x0000000900007c24 */ /* 0x002fe2000f8e02ff */
[----:B--2---:R-:W-:Y:S02]  /*01c0*/  USHF.R.S32.HI UR7, URZ, 0x1f, UR8 ;  /* 0x0000001fff077899 */ /* 0x004fe40008011408 */
[----:B------:R-:W-:-:S02]  /*01d0*/  USHF.L.U64.HI UR8, UR4, 0x2, UR5 ;  /* 0x0000000204087899 */ /* 0x000fc40008010205 */
[----:B---3--:R-:W-:-:S12]  /*01e0*/  USHF.L.U32 UR4, UR4, 0x2, URZ ;  /* 0x0000000204047899 */ /* 0x008fd800080006ff */
.L_x_44:
        /* <DEDUP_REMOVED lines=11> */
.L_x_43:
        /* <DEDUP_REMOVED lines=15> */
[----:B------:R-:W0:Y:S01]  /*0390*/  LDG.E.CONSTANT R6, desc[UR10][R6.64] ;  /* 0x0000000a06067981 */ /* 0x000e22000c1e9900 */
[C---:B------:R-:W-:Y:S01]  /*03a0*/  IMAD R20, R4.reuse, UR6, RZ ;  /* 0x0000000604147c24 */ /* 0x040fe2000f8e02ff */
[----:B------:R-:W-:Y:S01]  /*03b0*/  SHF.R.U32.HI R27, RZ, 0x1e, R18 ;  /* 0x0000001eff1b7819 */ /* 0x000fe20000011612 */
[----:B------:R-:W-:Y:S01]  /*03c0*/  IMAD.WIDE.U32 R4, R4, R9, RZ ;  /* 0x0000000904047225 */ /* 0x000fe200078e00ff */
[----:B------:R-:W-:-:S03]  /*03d0*/  MOV R22, R18 ;  /* 0x0000001200167202 */ /* 0x000fc60000000f00 */
[----:B------:R-:W-:Y:S01]  /*03e0*/  IMAD R21, R8, R9, R20 ;  /* 0x0000000908157224 */ /* 0x000fe200078e0214 */
[----:B------:R-:W-:Y:S01]  /*03f0*/  LEA R20, P1, R4, UR12, 0x2 ;  /* 0x0000000c04147c11 */ /* 0x000fe2000f8210ff */
[----:B------:R-:W-:Y:S02]  /*0400*/  IMAD.SHL.U32 R25, R18, 0x4, RZ ;  /* 0x0000000412197824 */ /* 0x000fe400078e00ff */
[----:B------:R-:W-:Y:S02]  /*0410*/  IMAD.IADD R21, R5, 0x1, R21 ;  /* 0x0000000105157824 */ /* 0x000fe400078e0215 */
[----:B------:R-:W-:Y:S02]  /*0420*/  IMAD.MOV.U32 R5, RZ, RZ, R11 ;  /* 0x000000ffff057224 */ /* 0x000fe400078e000b */
[----:B------:R-:W-:Y:S01]  /*0430*/  IMAD.MOV.U32 R24, RZ, RZ, RZ ;  /* 0x000000ffff187224 */ /* 0x000fe200078e00ff */
[----:B------:R-:W-:Y:S02]  /*0440*/  LEA.HI.X R21, R4, UR13, R21, 0x2, P1 ;  /* 0x0000000d04157c11 */ /* 0x000fe400088f1415 */
[----:B------:R-:W-:-:S02]  /*0450*/  MOV R4, R2 ;  /* 0x0000000200047202 */ /* 0x000fc40000000f00 */
[C---:B0-----:R-:W-:Y:S01]  /*0460*/  ISETP.GE.AND P0, PT, R6.reuse, UR5, PT ;  /* 0x0000000506007c0c */ /* 0x041fe2000bf06270 */
[----:B------:R-:W-:-:S03]  /*0470*/  IMAD R9, R6, R9, RZ ;  /* 0x0000000906097224 */ /* 0x000fc600078e02ff */
[----:B------:R-:W-:Y:S01]  /*0480*/  ISETP.GT.AND P0, PT, R6, -0x1, !P0 ;  /* 0xffffffff0600780c */ /* 0x000fe20004704270 */
[----:B-1----:R-:W-:-:S12]  /*0490*/  IMAD.WIDE R4, R9, 0x4, R4 ;  /* 0x0000000409047825 */ /* 0x002fd800078e0204 */
.L_x_42:
        /* <DEDUP_REMOVED lines=8> */
[----:B------:R-:W2:Y:S01]  /*0520*/  LDG.E.CONSTANT R6, desc[UR10][R6.64] ;  /* 0x0000000a06067981 */ /* 0x000ea2000c1e9900 */
[----:B------:R-:W-:-:S05]  /*0530*/  IADD3 R8, P3, PT, R4, R25, RZ ;  /* 0x0000001904087210 */ /* 0x000fca0007f7e0ff */
[----:B------:R-:W-:Y:S01]  /*0540*/  IMAD.X R9, R5, 0x1, R27, P3 ;  /* 0x0000000105097824 */ /* 0x000fe200018e061b */
[----:B--2---:R-:W-:-:S04]  /*0550*/  FSETP.GEU.AND P2, PT, R6, RZ, PT ;  /* 0x000000ff0600720b */ /* 0x004fc80003f4e000 */
[----:B------:R-:W-:-:S05]  /*0560*/  FSEL R23, R6, RZ, P2 ;  /* 0x000000ff06177208 */ /* 0x000fca0001000000 */
[----:B------:R0:W-:Y:S04]  /*0570*/  REDG.E.ADD.F32.FTZ.RN.STRONG.GPU desc[UR10][R8.64], R23 ;  /* 0x00000017080079a6 */ /* 0x0001e8000c12f30a */
.L_x_41:
[----:B------:R-:W-:Y:S05]  /*0580*/  BSYNC.RECONVERGENT B2 ;  /* 0x0000000000027941 */ /* 0x000fea0003800200 */
.L_x_40:
[----:B------:R-:W-:-:S04]  /*0590*/  LEA R25, P2, R14, R25, 0x2 ;  /* 0x000000190e197211 */ /* 0x000fc800078410ff */
[----:B------:R-:W-:Y:S01]  /*05a0*/  LEA.HI.X R27, R14, R27, RZ, 0x2, P2 ;  /* 0x0000001b0e1b7211 */ /* 0x000fe200010f14ff */
[----:B------:R-:W-:Y:S08]  /*05b0*/  @!P1 BRA `(.L_x_42) ;  /* 0xfffffffc00b89947 */ /* 0x000ff0000383ffff */
.L_x_39:
[----:B------:R-:W-:Y:S05]  /*05c0*/  BSYNC.RECONVERGENT B1 ;  /* 0x0000000000017941 */ /* 0x000fea0003800200 */
.L_x_38:
[----:B------:R-:W1:Y:S01]  /*05d0*/  LDCU UR5, c[0x0][0x39c] ;  /* 0x00007380ff0577ac */ /* 0x000e620008000800 */
[----:B------:R-:W-:-:S05]  /*05e0*/  IADD3 R12, P0, PT, R17, R12, RZ ;  /* 0x0000000c110c7210 */ /* 0x000fca0007f1e0ff */
[----:B------:R-:W-:Y:S01]  /*05f0*/  IMAD.X R13, RZ, RZ, R13, P0 ;  /* 0x000000ffff0d7224 */ /* 0x000fe200000e060d */
[----:B-1----:R-:W-:-:S04]  /*0600*/  ISETP.GE.U32.AND P0, PT, R12, UR5, PT ;  /* 0x000000050c007c0c */ /* 0x002fc8000bf06070 */
[----:B------:R-:W-:-:S13]  /*0610*/  ISETP.GE.U32.AND.EX P0, PT, R13, UR7, PT, P0 ;  /* 0x000000070d007c0c */ /* 0x000fda000bf06100 */
[----:B------:R-:W-:Y:S05]  /*0620*/  @!P0 BRA `(.L_x_43) ;  /* 0xfffffffc001c8947 */ /* 0x000fea000383ffff */
.L_x_37:
[----:B------:R-:W-:Y:S05]  /*0630*/  BSYNC.RECONVERGENT B0 ;  /* 0x0000000000007941 */ /* 0x000fea0003800200 */
.L_x_36:
[----:B------:R-:W1:Y:S01]  /*0640*/  LDCU UR5, c[0x0][0x398] ;  /* 0x00007300ff0577ac */ /* 0x000e620008000800 */
[----:B------:R-:W-:Y:S01]  /*0650*/  IADD3 R15, P0, PT, R0, R15, RZ ;  /* 0x0000000f000f7210 */ /* 0x000fe20007f1e0ff */
[----:B------:R-:W2:Y:S03]  /*0660*/  LDCU UR9, c[0x0][0x398] ;  /* 0x00007300ff0977ac */ /* 0x000ea60008000800 */
[----:B------:R-:W-:Y:S01]  /*0670*/  IADD3.X R10, PT, PT, RZ, R10, RZ, P0, !PT ;  /* 0x0000000aff0a7210 */ /* 0x000fe200007fe4ff */
[----:B-1----:R-:W-:Y:S01]  /*0680*/  USHF.R.S32.HI UR5, URZ, 0x1f, UR5 ;  /* 0x0000001fff057899 */ /* 0x002fe20008011405 */
[----:B--2---:R-:W-:-:S05]  /*0690*/  ISETP.GE.U32.AND P0, PT, R15, UR9, PT ;  /* 0x000000090f007c0c */ /* 0x004fca000bf06070 */
[----:B------:R-:W-:-:S13]  /*06a0*/  ISETP.GE.U32.AND.EX P0, PT, R10, UR5, PT, P0 ;  /* 0x000000050a007c0c */ /* 0x000fda000bf06100 */
[----:B------:R-:W-:Y:S05]  /*06b0*/  @!P0 BRA `(.L_x_44) ;  /* 0xfffffff800cc8947 */ /* 0x000fea000383ffff */
[----:B------:R-:W-:Y:S05]  /*06c0*/  EXIT ;  /* 0x000000000000794d */ /* 0x000fea0003800000 */
.L_x_45:
        /* <DEDUP_REMOVED lines=11> */
.L_x_50:


//--------------------- .nv.shared.reserved.0     --------------------------
	.section	.nv.shared.reserved.0,"aw",@nobits
	.weak		__nv_reservedSMEM_offset_0_alias
	.size		__nv_reservedSMEM_offset_0_alias, 0, 64
	.other		__nv_reservedSMEM_offset_0_alias,@"STO_CUDA_RESERVED_SHARED STV_DEFAULT"
__nv_reservedSMEM_offset_0_alias:
	.zero		0
	.zero		64


//--------------------- .nv.constant0._ZN5Local25Rank_Local_Scatter_KernelEPKfPKlS3_Pfiiiii --------------------------
	.section	.nv.constant0._ZN5Local25Rank_Local_Scatter_KernelEPKfPKlS3_Pfiiiii,"a",@progbits
	.sectionflags	@""
	.align	4
.nv.constant0._ZN5Local25Rank_Local_Scatter_KernelEPKfPKlS3_Pfiiiii:
	.zero		948


//--------------------- .nv.constant0._ZN5Local24Rank_Local_Gather_KernelEPKfPKlS3_Pfiiiii --------------------------
	.section	.nv.constant0._ZN5Local24Rank_Local_Gather_KernelEPKfPKlS3_Pfiiiii,"a",@progbits
	.sectionflags	@""
	.align	4
.nv.constant0._ZN5Local24Rank_Local_Gather_KernelEPKfPKlS3_Pfiiiii:
	.zero		948


//--------------------- .nv.constant0._ZN5Local21Sparse_Scatter_KernelEPKfPKlPfiiii --------------------------
	.section	.nv.constant0._ZN5Local21Sparse_Scatter_KernelEPKfPKlPfiiii,"a",@progbits
	.sectionflags	@""
	.align	4
.nv.constant0._ZN5Local21Sparse_Scatter_KernelEPKfPKlPfiiii:
	.zero		936


//--------------------- .nv.constant0._ZN5Local29Fused_Sum_Norm_Scatter_KernelEPKfS1_S1_S1_PKlPfiiii --------------------------
	.section	.nv.constant0._ZN5Local29Fused_Sum_Norm_Scatter_KernelEPKfS1_S1_S1_PKlPfiiii,"a",@progbits
	.sectionflags	@""
	.align	4
.nv.constant0._ZN5Local29Fused_Sum_Norm_Scatter_KernelEPKfS1_S1_S1_PKlPfiiii:
	.zero		960


//--------------------- .nv.constant0._ZN5Local25Fused_ReLU_Scatter_KernelEPKfPKlPfiiii --------------------------
	.section	.nv.constant0._ZN5Local25Fused_ReLU_Scatter_KernelEPKfPKlPfiiii,"a",@progbits
	.sectionflags	@""
	.align	4
.nv.constant0._ZN5Local25Fused_ReLU_Scatter_KernelEPKfPKlPfiiii:
	.zero		936


//--------------------- SYMBOLS --------------------------

	.type		.nv.reservedSmem.offset0,@object
	.size		.nv.reservedSmem.offset0,0x4
